//
// Generated by NVIDIA NVVM Compiler
//
// Compiler Build ID: CL-36424714
// Cuda compilation tools, release 13.0, V13.0.88
// Based on NVVM 20.0.0
//

.version 9.0
.target sm_100
.address_size 64

	// .globl	_Z10PDH_kernelP8atomdescP10hist_entryiii
.extern .shared .align 16 .b8 s_histogram[];

.visible .entry _Z10PDH_kernelP8atomdescP10hist_entryiii(
	.param .u64 .ptr .align 1 _Z10PDH_kernelP8atomdescP10hist_entryiii_param_0,
	.param .u64 .ptr .align 1 _Z10PDH_kernelP8atomdescP10hist_entryiii_param_1,
	.param .u32 _Z10PDH_kernelP8atomdescP10hist_entryiii_param_2,
	.param .u32 _Z10PDH_kernelP8atomdescP10hist_entryiii_param_3,
	.param .u32 _Z10PDH_kernelP8atomdescP10hist_entryiii_param_4
)
{
	.reg .pred 	%p<14>;
	.reg .b32 	%r<115>;
	.reg .b64 	%rd<20>;
	.reg .b64 	%fd<170>;

	ld.param.u64 	%rd5, [_Z10PDH_kernelP8atomdescP10hist_entryiii_param_0];
	ld.param.u64 	%rd4, [_Z10PDH_kernelP8atomdescP10hist_entryiii_param_1];
	ld.param.u32 	%r26, [_Z10PDH_kernelP8atomdescP10hist_entryiii_param_2];
	ld.param.u32 	%r27, [_Z10PDH_kernelP8atomdescP10hist_entryiii_param_3];
	ld.param.u32 	%r28, [_Z10PDH_kernelP8atomdescP10hist_entryiii_param_4];
	cvta.to.global.u64 	%rd1, %rd5;
	mov.u32 	%r29, %ctaid.x;
	mov.u32 	%r1, %ntid.x;
	mul.lo.s32 	%r2, %r29, %r1;
	mov.u32 	%r114, %tid.x;
	add.s32 	%r109, %r2, %r114;
	setp.ge.s32 	%p1, %r114, %r28;
	@%p1 bra 	$L__BB0_3;
	mov.u32 	%r107, %r114;
$L__BB0_2:
	shl.b32 	%r30, %r107, 2;
	mov.u32 	%r31, s_histogram;
	add.s32 	%r32, %r31, %r30;
	mov.b32 	%r33, 0;
	st.shared.u32 	[%r32], %r33;
	add.s32 	%r107, %r107, %r1;
	setp.lt.s32 	%p2, %r107, %r28;
	@%p2 bra 	$L__BB0_2;
$L__BB0_3:
	bar.sync 	0;
	add.s32 	%r112, %r109, 1;
	setp.ge.s32 	%p3, %r112, %r26;
	@%p3 bra 	$L__BB0_16;
	mul.wide.s32 	%rd6, %r109, 24;
	add.s64 	%rd7, %rd1, %rd6;
	ld.global.f64 	%fd1, [%rd7];
	ld.global.f64 	%fd2, [%rd7+8];
	ld.global.f64 	%fd3, [%rd7+16];
	cvt.rn.f64.s32 	%fd4, %r27;
	not.b32 	%r34, %r2;
	add.s32 	%r35, %r26, %r34;
	sub.s32 	%r8, %r35, %r114;
	sub.s32 	%r36, %r26, %r109;
	add.s32 	%r37, %r36, -2;
	and.b32  	%r9, %r8, 7;
	setp.lt.u32 	%p4, %r37, 7;
	@%p4 bra 	$L__BB0_8;
	and.b32  	%r38, %r8, -8;
	neg.s32 	%r108, %r38;
	add.s64 	%rd2, %rd1, 96;
$L__BB0_6:
	.pragma "nounroll";
	mul.wide.s32 	%rd8, %r112, 24;
	add.s64 	%rd9, %rd2, %rd8;
	ld.global.f64 	%fd5, [%rd9+-96];
	ld.global.f64 	%fd6, [%rd9+-88];
	ld.global.f64 	%fd7, [%rd9+-80];
	sub.f64 	%fd8, %fd1, %fd5;
	sub.f64 	%fd9, %fd2, %fd6;
	mul.f64 	%fd10, %fd9, %fd9;
	fma.rn.f64 	%fd11, %fd8, %fd8, %fd10;
	sub.f64 	%fd12, %fd3, %fd7;
	fma.rn.f64 	%fd13, %fd12, %fd12, %fd11;
	sqrt.rn.f64 	%fd14, %fd13;
	div.rn.f64 	%fd15, %fd14, %fd4;
	cvt.rzi.s32.f64 	%r39, %fd15;
	shl.b32 	%r40, %r39, 2;
	mov.u32 	%r41, s_histogram;
	add.s32 	%r42, %r41, %r40;
	atom.shared.add.u32 	%r43, [%r42], 1;
	ld.global.f64 	%fd16, [%rd9+-72];
	ld.global.f64 	%fd17, [%rd9+-64];
	ld.global.f64 	%fd18, [%rd9+-56];
	sub.f64 	%fd19, %fd1, %fd16;
	sub.f64 	%fd20, %fd2, %fd17;
	mul.f64 	%fd21, %fd20, %fd20;
	fma.rn.f64 	%fd22, %fd19, %fd19, %fd21;
	sub.f64 	%fd23, %fd3, %fd18;
	fma.rn.f64 	%fd24, %fd23, %fd23, %fd22;
	sqrt.rn.f64 	%fd25, %fd24;
	div.rn.f64 	%fd26, %fd25, %fd4;
	cvt.rzi.s32.f64 	%r44, %fd26;
	shl.b32 	%r45, %r44, 2;
	add.s32 	%r46, %r41, %r45;
	atom.shared.add.u32 	%r47, [%r46], 1;
	ld.global.f64 	%fd27, [%rd9+-48];
	ld.global.f64 	%fd28, [%rd9+-40];
	ld.global.f64 	%fd29, [%rd9+-32];
	sub.f64 	%fd30, %fd1, %fd27;
	sub.f64 	%fd31, %fd2, %fd28;
	mul.f64 	%fd32, %fd31, %fd31;
	fma.rn.f64 	%fd33, %fd30, %fd30, %fd32;
	sub.f64 	%fd34, %fd3, %fd29;
	fma.rn.f64 	%fd35, %fd34, %fd34, %fd33;
	sqrt.rn.f64 	%fd36, %fd35;
	div.rn.f64 	%fd37, %fd36, %fd4;
	cvt.rzi.s32.f64 	%r48, %fd37;
	shl.b32 	%r49, %r48, 2;
	add.s32 	%r50, %r41, %r49;
	atom.shared.add.u32 	%r51, [%r50], 1;
	ld.global.f64 	%fd38, [%rd9+-24];
	ld.global.f64 	%fd39, [%rd9+-16];
	ld.global.f64 	%fd40, [%rd9+-8];
	sub.f64 	%fd41, %fd1, %fd38;
	sub.f64 	%fd42, %fd2, %fd39;
	mul.f64 	%fd43, %fd42, %fd42;
	fma.rn.f64 	%fd44, %fd41, %fd41, %fd43;
	sub.f64 	%fd45, %fd3, %fd40;
	fma.rn.f64 	%fd46, %fd45, %fd45, %fd44;
	sqrt.rn.f64 	%fd47, %fd46;
	div.rn.f64 	%fd48, %fd47, %fd4;
	cvt.rzi.s32.f64 	%r52, %fd48;
	shl.b32 	%r53, %r52, 2;
	add.s32 	%r54, %r41, %r53;
	atom.shared.add.u32 	%r55, [%r54], 1;
	ld.global.f64 	%fd49, [%rd9];
	ld.global.f64 	%fd50, [%rd9+8];
	ld.global.f64 	%fd51, [%rd9+16];
	sub.f64 	%fd52, %fd1, %fd49;
	sub.f64 	%fd53, %fd2, %fd50;
	mul.f64 	%fd54, %fd53, %fd53;
	fma.rn.f64 	%fd55, %fd52, %fd52, %fd54;
	sub.f64 	%fd56, %fd3, %fd51;
	fma.rn.f64 	%fd57, %fd56, %fd56, %fd55;
	sqrt.rn.f64 	%fd58, %fd57;
	div.rn.f64 	%fd59, %fd58, %fd4;
	cvt.rzi.s32.f64 	%r56, %fd59;
	shl.b32 	%r57, %r56, 2;
	add.s32 	%r58, %r41, %r57;
	atom.shared.add.u32 	%r59, [%r58], 1;
	ld.global.f64 	%fd60, [%rd9+24];
	ld.global.f64 	%fd61, [%rd9+32];
	ld.global.f64 	%fd62, [%rd9+40];
	sub.f64 	%fd63, %fd1, %fd60;
	sub.f64 	%fd64, %fd2, %fd61;
	mul.f64 	%fd65, %fd64, %fd64;
	fma.rn.f64 	%fd66, %fd63, %fd63, %fd65;
	sub.f64 	%fd67, %fd3, %fd62;
	fma.rn.f64 	%fd68, %fd67, %fd67, %fd66;
	sqrt.rn.f64 	%fd69, %fd68;
	div.rn.f64 	%fd70, %fd69, %fd4;
	cvt.rzi.s32.f64 	%r60, %fd70;
	shl.b32 	%r61, %r60, 2;
	add.s32 	%r62, %r41, %r61;
	atom.shared.add.u32 	%r63, [%r62], 1;
	ld.global.f64 	%fd71, [%rd9+48];
	ld.global.f64 	%fd72, [%rd9+56];
	ld.global.f64 	%fd73, [%rd9+64];
	sub.f64 	%fd74, %fd1, %fd71;
	sub.f64 	%fd75, %fd2, %fd72;
	mul.f64 	%fd76, %fd75, %fd75;
	fma.rn.f64 	%fd77, %fd74, %fd74, %fd76;
	sub.f64 	%fd78, %fd3, %fd73;
	fma.rn.f64 	%fd79, %fd78, %fd78, %fd77;
	sqrt.rn.f64 	%fd80, %fd79;
	div.rn.f64 	%fd81, %fd80, %fd4;
	cvt.rzi.s32.f64 	%r64, %fd81;
	shl.b32 	%r65, %r64, 2;
	add.s32 	%r66, %r41, %r65;
	atom.shared.add.u32 	%r67, [%r66], 1;
	ld.global.f64 	%fd82, [%rd9+72];
	ld.global.f64 	%fd83, [%rd9+80];
	ld.global.f64 	%fd84, [%rd9+88];
	sub.f64 	%fd85, %fd1, %fd82;
	sub.f64 	%fd86, %fd2, %fd83;
	mul.f64 	%fd87, %fd86, %fd86;
	fma.rn.f64 	%fd88, %fd85, %fd85, %fd87;
	sub.f64 	%fd89, %fd3, %fd84;
	fma.rn.f64 	%fd90, %fd89, %fd89, %fd88;
	sqrt.rn.f64 	%fd91, %fd90;
	div.rn.f64 	%fd92, %fd91, %fd4;
	cvt.rzi.s32.f64 	%r68, %fd92;
	shl.b32 	%r69, %r68, 2;
	add.s32 	%r70, %r41, %r69;
	atom.shared.add.u32 	%r71, [%r70], 1;
	add.s32 	%r112, %r112, 8;
	add.s32 	%r109, %r109, 8;
	add.s32 	%r108, %r108, 8;
	setp.ne.s32 	%p5, %r108, 0;
	@%p5 bra 	$L__BB0_6;
	add.s32 	%r112, %r109, 1;
$L__BB0_8:
	setp.eq.s32 	%p6, %r9, 0;
	@%p6 bra 	$L__BB0_16;
	and.b32  	%r19, %r8, 3;
	setp.lt.u32 	%p7, %r9, 4;
	@%p7 bra 	$L__BB0_11;
	mul.wide.s32 	%rd10, %r112, 24;
	add.s64 	%rd11, %rd1, %rd10;
	ld.global.f64 	%fd93, [%rd11];
	ld.global.f64 	%fd94, [%rd11+8];
	ld.global.f64 	%fd95, [%rd11+16];
	sub.f64 	%fd96, %fd1, %fd93;
	sub.f64 	%fd97, %fd2, %fd94;
	mul.f64 	%fd98, %fd97, %fd97;
	fma.rn.f64 	%fd99, %fd96, %fd96, %fd98;
	sub.f64 	%fd100, %fd3, %fd95;
	fma.rn.f64 	%fd101, %fd100, %fd100, %fd99;
	sqrt.rn.f64 	%fd102, %fd101;
	div.rn.f64 	%fd103, %fd102, %fd4;
	cvt.rzi.s32.f64 	%r72, %fd103;
	shl.b32 	%r73, %r72, 2;
	mov.u32 	%r74, s_histogram;
	add.s32 	%r75, %r74, %r73;
	atom.shared.add.u32 	%r76, [%r75], 1;
	ld.global.f64 	%fd104, [%rd11+24];
	ld.global.f64 	%fd105, [%rd11+32];
	ld.global.f64 	%fd106, [%rd11+40];
	sub.f64 	%fd107, %fd1, %fd104;
	sub.f64 	%fd108, %fd2, %fd105;
	mul.f64 	%fd109, %fd108, %fd108;
	fma.rn.f64 	%fd110, %fd107, %fd107, %fd109;
	sub.f64 	%fd111, %fd3, %fd106;
	fma.rn.f64 	%fd112, %fd111, %fd111, %fd110;
	sqrt.rn.f64 	%fd113, %fd112;
	div.rn.f64 	%fd114, %fd113, %fd4;
	cvt.rzi.s32.f64 	%r77, %fd114;
	shl.b32 	%r78, %r77, 2;
	add.s32 	%r79, %r74, %r78;
	atom.shared.add.u32 	%r80, [%r79], 1;
	ld.global.f64 	%fd115, [%rd11+48];
	ld.global.f64 	%fd116, [%rd11+56];
	ld.global.f64 	%fd117, [%rd11+64];
	sub.f64 	%fd118, %fd1, %fd115;
	sub.f64 	%fd119, %fd2, %fd116;
	mul.f64 	%fd120, %fd119, %fd119;
	fma.rn.f64 	%fd121, %fd118, %fd118, %fd120;
	sub.f64 	%fd122, %fd3, %fd117;
	fma.rn.f64 	%fd123, %fd122, %fd122, %fd121;
	sqrt.rn.f64 	%fd124, %fd123;
	div.rn.f64 	%fd125, %fd124, %fd4;
	cvt.rzi.s32.f64 	%r81, %fd125;
	shl.b32 	%r82, %r81, 2;
	add.s32 	%r83, %r74, %r82;
	atom.shared.add.u32 	%r84, [%r83], 1;
	ld.global.f64 	%fd126, [%rd11+72];
	ld.global.f64 	%fd127, [%rd11+80];
	ld.global.f64 	%fd128, [%rd11+88];
	sub.f64 	%fd129, %fd1, %fd126;
	sub.f64 	%fd130, %fd2, %fd127;
	mul.f64 	%fd131, %fd130, %fd130;
	fma.rn.f64 	%fd132, %fd129, %fd129, %fd131;
	sub.f64 	%fd133, %fd3, %fd128;
	fma.rn.f64 	%fd134, %fd133, %fd133, %fd132;
	sqrt.rn.f64 	%fd135, %fd134;
	div.rn.f64 	%fd136, %fd135, %fd4;
	cvt.rzi.s32.f64 	%r85, %fd136;
	shl.b32 	%r86, %r85, 2;
	add.s32 	%r87, %r74, %r86;
	atom.shared.add.u32 	%r88, [%r87], 1;
	add.s32 	%r112, %r112, 4;
$L__BB0_11:
	setp.eq.s32 	%p8, %r19, 0;
	@%p8 bra 	$L__BB0_16;
	setp.eq.s32 	%p9, %r19, 1;
	@%p9 bra 	$L__BB0_14;
	mul.wide.s32 	%rd12, %r112, 24;
	add.s64 	%rd13, %rd1, %rd12;
	ld.global.f64 	%fd137, [%rd13];
	ld.global.f64 	%fd138, [%rd13+8];
	ld.global.f64 	%fd139, [%rd13+16];
	sub.f64 	%fd140, %fd1, %fd137;
	sub.f64 	%fd141, %fd2, %fd138;
	mul.f64 	%fd142, %fd141, %fd141;
	fma.rn.f64 	%fd143, %fd140, %fd140, %fd142;
	sub.f64 	%fd144, %fd3, %fd139;
	fma.rn.f64 	%fd145, %fd144, %fd144, %fd143;
	sqrt.rn.f64 	%fd146, %fd145;
	div.rn.f64 	%fd147, %fd146, %fd4;
	cvt.rzi.s32.f64 	%r89, %fd147;
	shl.b32 	%r90, %r89, 2;
	mov.u32 	%r91, s_histogram;
	add.s32 	%r92, %r91, %r90;
	atom.shared.add.u32 	%r93, [%r92], 1;
	ld.global.f64 	%fd148, [%rd13+24];
	ld.global.f64 	%fd149, [%rd13+32];
	ld.global.f64 	%fd150, [%rd13+40];
	sub.f64 	%fd151, %fd1, %fd148;
	sub.f64 	%fd152, %fd2, %fd149;
	mul.f64 	%fd153, %fd152, %fd152;
	fma.rn.f64 	%fd154, %fd151, %fd151, %fd153;
	sub.f64 	%fd155, %fd3, %fd150;
	fma.rn.f64 	%fd156, %fd155, %fd155, %fd154;
	sqrt.rn.f64 	%fd157, %fd156;
	div.rn.f64 	%fd158, %fd157, %fd4;
	cvt.rzi.s32.f64 	%r94, %fd158;
	shl.b32 	%r95, %r94, 2;
	add.s32 	%r96, %r91, %r95;
	atom.shared.add.u32 	%r97, [%r96], 1;
	add.s32 	%r112, %r112, 2;
$L__BB0_14:
	and.b32  	%r98, %r8, 1;
	setp.eq.b32 	%p10, %r98, 1;
	not.pred 	%p11, %p10;
	@%p11 bra 	$L__BB0_16;
	mul.wide.s32 	%rd14, %r112, 24;
	add.s64 	%rd15, %rd1, %rd14;
	ld.global.f64 	%fd159, [%rd15];
	ld.global.f64 	%fd160, [%rd15+8];
	ld.global.f64 	%fd161, [%rd15+16];
	sub.f64 	%fd162, %fd1, %fd159;
	sub.f64 	%fd163, %fd2, %fd160;
	mul.f64 	%fd164, %fd163, %fd163;
	fma.rn.f64 	%fd165, %fd162, %fd162, %fd164;
	sub.f64 	%fd166, %fd3, %fd161;
	fma.rn.f64 	%fd167, %fd166, %fd166, %fd165;
	sqrt.rn.f64 	%fd168, %fd167;
	div.rn.f64 	%fd169, %fd168, %fd4;
	cvt.rzi.s32.f64 	%r99, %fd169;
	shl.b32 	%r100, %r99, 2;
	mov.u32 	%r101, s_histogram;
	add.s32 	%r102, %r101, %r100;
	atom.shared.add.u32 	%r103, [%r102], 1;
$L__BB0_16:
	setp.ge.s32 	%p12, %r114, %r28;
	bar.sync 	0;
	@%p12 bra 	$L__BB0_19;
	cvta.to.global.u64 	%rd3, %rd4;
	mov.u32 	%r105, s_histogram;
$L__BB0_18:
	mul.wide.s32 	%rd16, %r114, 8;
	add.s64 	%rd17, %rd3, %rd16;
	shl.b32 	%r104, %r114, 2;
	add.s32 	%r106, %r105, %r104;
	ld.shared.s32 	%rd18, [%r106];
	atom.global.add.u64 	%rd19, [%rd17], %rd18;
	add.s32 	%r114, %r114, %r1;
	setp.lt.s32 	%p13, %r114, %r28;
	@%p13 bra 	$L__BB0_18;
$L__BB0_19:
	ret;

}


// ===== COMPILED SASS (sm_100) =====

	.target	sm_100

	.elftype	@"ET_EXEC"


//--------------------- .note.nv.tkinfo           --------------------------
	.section	.note.nv.tkinfo,"",@"SHT_NOTE"
	.sectionflags	@"SHF_NOTE_NV_TKINFO"
	.tkinfo
        /*0018*/ 	.word	0x00000002
        /*0030*/ 	.string	""
        /*0030*/ 	.string	"ptxas"
        /*0030*/ 	.string	"Cuda compilation tools, release 13.0, V13.0.88"
        /*0030*/ 	.string	"Build cuda_13.0.r13.0/compiler.36424714_0"
        /*0030*/ 	.string	"-arch sm_100 -m 64 "



//--------------------- .note.nv.cuinfo           --------------------------
	.section	.note.nv.cuinfo,"",@"SHT_NOTE"
	.sectionflags	@"SHF_NOTE_NV_CUINFO"
        /*0018*/ 	.short	0x0002
        /*001a*/ 	.short	0x0064
        /*001c*/ 	.short	0x0082
	.zero		2


//--------------------- .nv.info                  --------------------------
	.section	.nv.info,"",@"SHT_CUDA_INFO"
	.align	4


	//----- nvinfo : EIATTR_REGCOUNT
	.align		4
        /*0000*/ 	.byte	0x04, 0x2f
        /*0002*/ 	.short	(.L_1 - .L_0)
	.align		4
.L_0:
        /*0004*/ 	.word	index@(_Z10PDH_kernelP8atomdescP10hist_entryiii)
        /*0008*/ 	.word	0x00000028


	//----- nvinfo : EIATTR_FRAME_SIZE
	.align		4
.L_1:
        /*000c*/ 	.byte	0x04, 0x11
        /*000e*/ 	.short	(.L_3 - .L_2)
	.align		4
.L_2:
        /*0010*/ 	.word	index@($__internal_1_$__cuda_sm20_dsqrt_rn_f64_mediumpath_v1)
        /*0014*/ 	.word	0x00000000


	//----- nvinfo : EIATTR_FRAME_SIZE
	.align		4
.L_3:
        /*0018*/ 	.byte	0x04, 0x11
        /*001a*/ 	.short	(.L_5 - .L_4)
	.align		4
.L_4:
        /*001c*/ 	.word	index@($__internal_0_$__cuda_sm20_div_rn_f64_full)
        /*0020*/ 	.word	0x00000000


	//----- nvinfo : EIATTR_FRAME_SIZE
	.align		4
.L_5:
        /*0024*/ 	.byte	0x04, 0x11
        /*0026*/ 	.short	(.L_7 - .L_6)
	.align		4
.L_6:
        /*0028*/ 	.word	index@(_Z10PDH_kernelP8atomdescP10hist_entryiii)
        /*002c*/ 	.word	0x00000000


	//----- nvinfo : EIATTR_MIN_STACK_SIZE
	.align		4
.L_7:
        /*0030*/ 	.byte	0x04, 0x12
        /*0032*/ 	.short	(.L_9 - .L_8)
	.align		4
.L_8:
        /*0034*/ 	.word	index@(_Z10PDH_kernelP8atomdescP10hist_entryiii)
        /*0038*/ 	.word	0x00000000
.L_9:


//--------------------- .nv.compat                --------------------------
	.section	.nv.compat,"",@"SHT_CUDA_COMPAT_INFO"
	.align	4
        /*0000*/ 	.byte	0x02, 0x09, 0x00, 0x00, 0x02, 0x02, 0x01, 0x00, 0x02, 0x05, 0x05, 0x00, 0x03, 0x07, 0x01, 0x01
        /*0010*/ 	.byte	0x02, 0x03, 0x00, 0x00, 0x02, 0x06, 0x01, 0x00, 0x04, 0x0b, 0x08, 0x00, 0x01, 0x00, 0x00, 0x00
        /*0020*/ 	.byte	0x00, 0x00, 0x00, 0x00


//--------------------- .nv.info._Z10PDH_kernelP8atomdescP10hist_entryiii --------------------------
	.section	.nv.info._Z10PDH_kernelP8atomdescP10hist_entryiii,"",@"SHT_CUDA_INFO"
	.sectionflags	@""
	.align	4


	//----- nvinfo : EIATTR_CUDA_API_VERSION
	.align		4
        /*0000*/ 	.byte	0x04, 0x37
        /*0002*/ 	.short	(.L_11 - .L_10)
.L_10:
        /*0004*/ 	.word	0x00000082


	//----- nvinfo : EIATTR_KPARAM_INFO
	.align		4
.L_11:
        /*0008*/ 	.byte	0x04, 0x17
        /*000a*/ 	.short	(.L_13 - .L_12)
.L_12:
        /*000c*/ 	.word	0x00000000
        /*0010*/ 	.short	0x0004
        /*0012*/ 	.short	0x0018
        /*0014*/ 	.byte	0x00, 0xf0, 0x11, 0x00


	//----- nvinfo : EIATTR_KPARAM_INFO
	.align		4
.L_13:
        /*0018*/ 	.byte	0x04, 0x17
        /*001a*/ 	.short	(.L_15 - .L_14)
.L_14:
        /*001c*/ 	.word	0x00000000
        /*0020*/ 	.short	0x0003
        /*0022*/ 	.short	0x0014
        /*0024*/ 	.byte	0x00, 0xf0, 0x11, 0x00


	//----- nvinfo : EIATTR_KPARAM_INFO
	.align		4
.L_15:
        /*0028*/ 	.byte	0x04, 0x17
        /*002a*/ 	.short	(.L_17 - .L_16)
.L_16:
        /*002c*/ 	.word	0x00000000
        /*0030*/ 	.short	0x0002
        /*0032*/ 	.short	0x0010
        /*0034*/ 	.byte	0x00, 0xf0, 0x11, 0x00


	//----- nvinfo : EIATTR_KPARAM_INFO
	.align		4
.L_17:
        /*0038*/ 	.byte	0x04, 0x17
        /*003a*/ 	.short	(.L_19 - .L_18)
.L_18:
        /*003c*/ 	.word	0x00000000
        /*0040*/ 	.short	0x0001
        /*0042*/ 	.short	0x0008
        /*0044*/ 	.byte	0x00, 0xf5, 0x21, 0x00


	//----- nvinfo : EIATTR_KPARAM_INFO
	.align		4
.L_19:
        /*0048*/ 	.byte	0x04, 0x17
        /*004a*/ 	.short	(.L_21 - .L_20)
.L_20:
        /*004c*/ 	.word	0x00000000
        /*0050*/ 	.short	0x0000
        /*0052*/ 	.short	0x0000
        /*0054*/ 	.byte	0x00, 0xf5, 0x21, 0x00


	//----- nvinfo : EIATTR_SPARSE_MMA_MASK
	.align		4
.L_21:
        /*0058*/ 	.byte	0x03, 0x50
        /*005a*/ 	.short	0x0000


	//----- nvinfo : EIATTR_MAXREG_COUNT
	.align		4
        /*005c*/ 	.byte	0x03, 0x1b
        /*005e*/ 	.short	0x00ff


	//----- nvinfo : EIATTR_NUM_BARRIERS
	.align		4
        /*0060*/ 	.byte	0x02, 0x4c
        /*0062*/ 	.byte	0x01
	.zero		1


	//----- nvinfo : EIATTR_MERCURY_ISA_VERSION
	.align		4
        /*0064*/ 	.byte	0x03, 0x5f
        /*0066*/ 	.short	0x0101


	//----- nvinfo : EIATTR_VRC_CTA_INIT_COUNT
	.align		4
        /*0068*/ 	.byte	0x02, 0x4a
	.zero		1
	.zero		1


	//----- nvinfo : EIATTR_EXIT_INSTR_OFFSETS
	.align		4
        /*006c*/ 	.byte	0x04, 0x1c
        /*006e*/ 	.short	(.L_23 - .L_22)


	//   ....[0]....
.L_22:
        /*0070*/ 	.word	0x000039d0


	//   ....[1]....
        /*0074*/ 	.word	0x00003aa0


	//----- nvinfo : EIATTR_CRS_STACK_SIZE
	.align		4
.L_23:
        /*0078*/ 	.byte	0x04, 0x1e
        /*007a*/ 	.short	(.L_25 - .L_24)
.L_24:
        /*007c*/ 	.word	0x00000000


	//----- nvinfo : EIATTR_CBANK_PARAM_SIZE
	.align		4
.L_25:
        /*0080*/ 	.byte	0x03, 0x19
        /*0082*/ 	.short	0x001c


	//----- nvinfo : EIATTR_PARAM_CBANK
	.align		4
        /*0084*/ 	.byte	0x04, 0x0a
        /*0086*/ 	.short	(.L_27 - .L_26)
	.align		4
.L_26:
        /*0088*/ 	.word	index@(.nv.constant0._Z10PDH_kernelP8atomdescP10hist_entryiii)
        /*008c*/ 	.short	0x0380
        /*008e*/ 	.short	0x001c


	//----- nvinfo : EIATTR_SW_WAR
	.align		4
.L_27:
        /*0090*/ 	.byte	0x04, 0x36
        /*0092*/ 	.short	(.L_29 - .L_28)
.L_28:
        /*0094*/ 	.word	0x00000008
.L_29:


//--------------------- .nv.callgraph             --------------------------
	.section	.nv.callgraph,"",@"SHT_CUDA_CALLGRAPH"
	.align	4
	.sectionentsize	8
	.align		4
        /*0000*/ 	.word	0x00000000
	.align		4
        /*0004*/ 	.word	0xffffffff
	.align		4
        /*0008*/ 	.word	0x00000000
	.align		4
        /*000c*/ 	.word	0xfffffffe
	.align		4
        /*0010*/ 	.word	0x00000000
	.align		4
        /*0014*/ 	.word	0xfffffffd
	.align		4
        /*0018*/ 	.word	0x00000000
	.align		4
        /*001c*/ 	.word	0xfffffffc


//--------------------- .text._Z10PDH_kernelP8atomdescP10hist_entryiii --------------------------
	.section	.text._Z10PDH_kernelP8atomdescP10hist_entryiii,"ax",@progbits
	.align	128
        .global         _Z10PDH_kernelP8atomdescP10hist_entryiii
        .type           _Z10PDH_kernelP8atomdescP10hist_entryiii,@function
        .size           _Z10PDH_kernelP8atomdescP10hist_entryiii,(.L_x_84 - _Z10PDH_kernelP8atomdescP10hist_entryiii)
        .other          _Z10PDH_kernelP8atomdescP10hist_entryiii,@"STO_CUDA_ENTRY STV_DEFAULT"
_Z10PDH_kernelP8atomdescP10hist_entryiii:
.text._Z10PDH_kernelP8atomdescP10hist_entryiii:
[----:B------:R-:W-:Y:S01]  /*0000*/  LDC R1, c[0x0][0x37c] ;  /* 0x0000df00ff017b82 */ /* 0x000fe20000000800 */
[----:B------:R-:W0:Y:S01]  /*0010*/  S2R R5, SR_TID.X ;  /* 0x0000000000057919 */ /* 0x000e220000002100 */
[----:B------:R-:W0:Y:S06]  /*0020*/  LDCU UR5, c[0x0][0x398] ;  /* 0x00007300ff0577ac */ /* 0x000e2c0008000800 */
[----:B------:R-:W1:Y:S01]  /*0030*/  S2UR UR4, SR_CTAID.X ;  /* 0x00000000000479c3 */ /* 0x000e620000002500 */
[----:B------:R-:W-:Y:S01]  /*0040*/  BSSY.RECONVERGENT B0, `(.L_x_0) ;  /* 0x000000f000007945 */ /* 0x000fe20003800200 */
[----:B------:R-:W1:Y:S06]  /*0050*/  LDCU UR7, c[0x0][0x360] ;  /* 0x00006c00ff0777ac */ /* 0x000e6c0008000800 */
[----:B------:R-:W2:Y:S01]  /*0060*/  LDC R4, c[0x0][0x390] ;  /* 0x0000e400ff047b82 */ /* 0x000ea20000000800 */
[----:B-1----:R-:W-:Y:S01]  /*0070*/  UIMAD UR4, UR4, UR7, URZ ;  /* 0x00000007040472a4 */ /* 0x002fe2000f8e02ff */
[----:B0-----:R-:W-:-:S13]  /*0080*/  ISETP.GE.AND P0, PT, R5, UR5, PT ;  /* 0x0000000505007c0c */ /* 0x001fda000bf06270 */
[----:B------:R-:W-:Y:S05]  /*0090*/  @P0 BRA `(.L_x_1) ;  /* 0x0000000000240947 */ /* 0x000fea0003800000 */
[----:B------:R-:W0:Y:S01]  /*00a0*/  S2R R3, SR_CgaCtaId ;  /* 0x0000000000037919 */ /* 0x000e220000008800 */
[----:B------:R-:W-:Y:S01]  /*00b0*/  MOV R2, 0x400 ;  /* 0x0000040000027802 */ /* 0x000fe20000000f00 */
[----:B------:R-:W-:-:S03]  /*00c0*/  IMAD.MOV.U32 R0, RZ, RZ, R5 ;  /* 0x000000ffff007224 */ /* 0x000fc600078e0005 */
[----:B0-----:R-:W-:-:S07]  /*00d0*/  LEA R3, R3, R2, 0x18 ;  /* 0x0000000203037211 */ /* 0x001fce00078ec0ff */
.L_x_2:
[C---:B------:R-:W-:Y:S02]  /*00e0*/  IMAD R2, R0.reuse, 0x4, R3 ;  /* 0x0000000400027824 */ /* 0x040fe400078e0203 */
[----:B------:R-:W-:-:S03]  /*00f0*/  VIADD R0, R0, UR7 ;  /* 0x0000000700007c36 */ /* 0x000fc60008000000 */
[----:B------:R0:W-:Y:S02]  /*0100*/  STS [R2], RZ ;  /* 0x000000ff02007388 */ /* 0x0001e40000000800 */
[----:B------:R-:W-:-:S13]  /*0110*/  ISETP.GE.AND P0, PT, R0, UR5, PT ;  /* 0x0000000500007c0c */ /* 0x000fda000bf06270 */
[----:B0-----:R-:W-:Y:S05]  /*0120*/  @!P0 BRA `(.L_x_2) ;  /* 0xfffffffc00ec8947 */ /* 0x001fea000383ffff */
.L_x_1:
[----:B------:R-:W-:Y:S05]  /*0130*/  BSYNC.RECONVERGENT B0 ;  /* 0x0000000000007941 */ /* 0x000fea0003800200 */
.L_x_0:
[----:B------:R-:W-:Y:S01]  /*0140*/  VIADD R30, R5, UR4 ;  /* 0x00000004051e7c36 */ /* 0x000fe20008000000 */
[----:B------:R-:W-:Y:S04]  /*0150*/  BAR.SYNC.DEFER_BLOCKING 0x0 ;  /* 0x0000000000007b1d */ /* 0x000fe80000010000 */
[----:B------:R-:W-:Y:S02]  /*0160*/  IADD3 R3, PT, PT, R30, 0x1, RZ ;  /* 0x000000011e037810 */ /* 0x000fe40007ffe0ff */
[----:B------:R-:W0:Y:S02]  /*0170*/  LDCU.64 UR8, c[0x0][0x358] ;  /* 0x00006b00ff0877ac */ /* 0x000e240008000a00 */
[----:B--2---:R-:W-:-:S13]  /*0180*/  ISETP.GE.AND P0, PT, R3, R4, PT ;  /* 0x000000040300720c */ /* 0x004fda0003f06270 */
[----:B------:R-:W-:Y:S05]  /*0190*/  @P0 BRA `(.L_x_3) ;  /* 0x0000003400fc0947 */ /* 0x000fea0003800000 */
[----:B------:R-:W1:Y:S01]  /*01a0*/  LDC.64 R6, c[0x0][0x380] ;  /* 0x0000e000ff067b82 */ /* 0x000e620000000a00 */
[----:B------:R-:W2:Y:S01]  /*01b0*/  LDCU UR6, c[0x0][0x394] ;  /* 0x00007280ff0677ac */ /* 0x000ea20008000800 */
[----:B-1----:R-:W-:-:S05]  /*01c0*/  IMAD.WIDE R6, R30, 0x18, R6 ;  /* 0x000000181e067825 */ /* 0x002fca00078e0206 */
[----:B0-----:R0:W5:Y:S04]  /*01d0*/  LDG.E.64 R8, desc[UR8][R6.64] ;  /* 0x0000000806087981 */ /* 0x001168000c1e1b00 */
[----:B------:R0:W5:Y:S04]  /*01e0*/  LDG.E.64 R10, desc[UR8][R6.64+0x8] ;  /* 0x00000808060a7981 */ /* 0x000168000c1e1b00 */
[----:B------:R0:W5:Y:S01]  /*01f0*/  LDG.E.64 R12, desc[UR8][R6.64+0x10] ;  /* 0x00001008060c7981 */ /* 0x000162000c1e1b00 */
[----:B------:R-:W-:Y:S01]  /*0200*/  IADD3 R0, PT, PT, -R30, -0x2, R4 ;  /* 0xfffffffe1e007810 */ /* 0x000fe20007ffe104 */
[----:B------:R-:W-:Y:S01]  /*0210*/  ULOP3.LUT UR5, URZ, UR4, URZ, 0x33, !UPT ;  /* 0x00000004ff057292 */ /* 0x000fe2000f8e33ff */
[----:B--2---:R-:W1:Y:S01]  /*0220*/  I2F.F64 R14, UR6 ;  /* 0x00000006000e7d12 */ /* 0x004e620008201c00 */
[----:B------:R-:W-:Y:S01]  /*0230*/  BSSY B1, `(.L_x_4) ;  /* 0x00001cb000017945 */ /* 0x000fe20003800000 */
[----:B------:R-:W-:-:S03]  /*0240*/  ISETP.GE.U32.AND P0, PT, R0, 0x7, PT ;  /* 0x000000070000780c */ /* 0x000fc60003f06070 */
[----:B------:R-:W-:-:S04]  /*0250*/  IADD3 R4, PT, PT, -R5, UR5, R4 ;  /* 0x0000000505047c10 */ /* 0x000fc8000fffe104 */
[----:B------:R-:W-:-:S06]  /*0260*/  LOP3.LUT R31, R4, 0x7, RZ, 0xc0, !PT ;  /* 0x00000007041f7812 */ /* 0x000fcc00078ec0ff */
[----:B01----:R-:W-:Y:S05]  /*0270*/  @!P0 BRA `(.L_x_5) ;  /* 0x0000001c00188947 */ /* 0x003fea0003800000 */
[----:B------:R-:W0:Y:S01]  /*0280*/  LDC.64 R16, c[0x0][0x380] ;  /* 0x0000e000ff107b82 */ /* 0x000e220000000a00 */
[----:B------:R-:W-:Y:S01]  /*0290*/  LOP3.LUT R32, R4, 0xfffffff8, RZ, 0xc0, !PT ;  /* 0xfffffff804207812 */ /* 0x000fe200078ec0ff */
[----:B------:R-:W-:Y:S04]  /*02a0*/  BSSY B0, `(.L_x_6) ;  /* 0x00001c2000007945 */ /* 0x000fe80003800000 */
[----:B------:R-:W-:Y:S01]  /*02b0*/  IMAD.MOV R32, RZ, RZ, -R32 ;  /* 0x000000ffff207224 */ /* 0x000fe200078e0a20 */
[----:B0-----:R-:W-:-:S05]  /*02c0*/  IADD3 R16, P0, PT, R16, 0x60, RZ ;  /* 0x0000006010107810 */ /* 0x001fca0007f1e0ff */
[----:B------:R-:W-:-:S08]  /*02d0*/  IMAD.X R17, RZ, RZ, R17, P0 ;  /* 0x000000ffff117224 */ /* 0x000fd000000e0611 */
.L_x_39:
[----:B------:R-:W-:-:S05]  /*02e0*/  IMAD.WIDE R18, R3, 0x18, R16 ;  /* 0x0000001803127825 */ /* 0x000fca00078e0210 */
[----:B------:R-:W2:Y:S04]  /*02f0*/  LDG.E.64 R20, desc[UR8][R18.64+-0x58] ;  /* 0xffffa80812147981 */ /* 0x000ea8000c1e1b00 */
[----:B------:R-:W3:Y:S04]  /*0300*/  LDG.E.64 R6, desc[UR8][R18.64+-0x60] ;  /* 0xffffa00812067981 */ /* 0x000ee8000c1e1b00 */
[----:B------:R-:W4:Y:S01]  /*0310*/  LDG.E.64 R22, desc[UR8][R18.64+-0x50] ;  /* 0xffffb00812167981 */ /* 0x000f22000c1e1b00 */
[----:B------:R-:W-:Y:S01]  /*0320*/  IMAD.MOV.U32 R28, RZ, RZ, 0x0 ;  /* 0x00000000ff1c7424 */ /* 0x000fe200078e00ff */
[----:B------:R-:W-:Y:S01]  /*0330*/  MOV R29, 0x3fd80000 ;  /* 0x3fd80000001d7802 */ /* 0x000fe20000000f00 */
[----:B------:R-:W-:Y:S05]  /*0340*/  YIELD ;  /* 0x0000000000007946 */ /* 0x000fea0003800000 */
[----:B------:R-:W-:Y:S01]  /*0350*/  BSSY.RECONVERGENT B3, `(.L_x_7) ;  /* 0x0000019000037945 */ /* 0x000fe20003800200 */
[----:B--2--5:R-:W-:-:S02]  /*0360*/  DADD R20, R10, -R20 ;  /* 0x000000000a147229 */ /* 0x024fc40000000814 */
[----:B---3--:R-:W-:-:S06]  /*0370*/  DADD R6, R8, -R6 ;  /* 0x0000000008067229 */ /* 0x008fcc0000000806 */
[----:B------:R-:W-:Y:S02]  /*0380*/  DMUL R20, R20, R20 ;  /* 0x0000001414147228 */ /* 0x000fe40000000000 */
[----:B----4-:R-:W-:-:S06]  /*0390*/  DADD R22, R12, -R22 ;  /* 0x000000000c167229 */ /* 0x010fcc0000000816 */
[----:B------:R-:W-:-:S08]  /*03a0*/  DFMA R20, R6, R6, R20 ;  /* 0x000000060614722b */ /* 0x000fd00000000014 */
[----:B------:R-:W-:-:S06]  /*03b0*/  DFMA R24, R22, R22, R20 ;  /* 0x000000161618722b */ /* 0x000fcc0000000014 */
[----:B0-----:R-:W0:Y:S04]  /*03c0*/  MUFU.RSQ64H R27, R25 ;  /* 0x00000019001b7308 */ /* 0x001e280000001c00 */
[----:B------:R-:W-:-:S05]  /*03d0*/  VIADD R26, R25, 0xfcb00000 ;  /* 0xfcb00000191a7836 */ /* 0x000fca0000000000 */
[----:B------:R-:W-:Y:S01]  /*03e0*/  ISETP.GE.U32.AND P0, PT, R26, 0x7ca00000, PT ;  /* 0x7ca000001a00780c */ /* 0x000fe20003f06070 */
[----:B0-----:R-:W-:-:S08]  /*03f0*/  DMUL R6, R26, R26 ;  /* 0x0000001a1a067228 */ /* 0x001fd00000000000 */
[----:B------:R-:W-:-:S08]  /*0400*/  DFMA R6, R24, -R6, 1 ;  /* 0x3ff000001806742b */ /* 0x000fd00000000806 */
[----:B------:R-:W-:Y:S02]  /*0410*/  DFMA R28, R6, R28, 0.5 ;  /* 0x3fe00000061c742b */ /* 0x000fe4000000001c */
[----:B------:R-:W-:-:S08]  /*0420*/  DMUL R6, R26, R6 ;  /* 0x000000061a067228 */ /* 0x000fd00000000000 */
[----:B------:R-:W-:-:S08]  /*0430*/  DFMA R28, R28, R6, R26 ;  /* 0x000000061c1c722b */ /* 0x000fd0000000001a */
[----:B------:R-:W-:Y:S02]  /*0440*/  DMUL R6, R24, R28 ;  /* 0x0000001c18067228 */ /* 0x000fe40000000000 */
[----:B------:R-:W-:Y:S02]  /*0450*/  VIADD R21, R29, 0xfff00000 ;  /* 0xfff000001d157836 */ /* 0x000fe40000000000 */
[----:B------:R-:W-:-:S04]  /*0460*/  IMAD.MOV.U32 R20, RZ, RZ, R28 ;  /* 0x000000ffff147224 */ /* 0x000fc800078e001c */
[----:B------:R-:W-:-:S08]  /*0470*/  DFMA R22, R6, -R6, R24 ;  /* 0x800000060616722b */ /* 0x000fd00000000018 */
[----:B------:R-:W-:Y:S01]  /*0480*/  DFMA R34, R22, R20, R6 ;  /* 0x000000141622722b */ /* 0x000fe20000000006 */
[----:B------:R-:W-:Y:S10]  /*0490*/  @!P0 BRA `(.L_x_8) ;  /* 0x0000000000108947 */ /* 0x000ff40003800000 */
[----:B------:R-:W-:Y:S01]  /*04a0*/  IMAD.MOV.U32 R20, RZ, RZ, R28 ;  /* 0x000000ffff147224 */ /* 0x000fe200078e001c */
[----:B------:R-:W-:Y:S01]  /*04b0*/  MOV R0, 0x4e0 ;  /* 0x000004e000007802 */ /* 0x000fe20000000f00 */
[----:B------:R-:W-:-:S07]  /*04c0*/  IMAD.MOV.U32 R2, RZ, RZ, R26 ;  /* 0x000000ffff027224 */ /* 0x000fce00078e001a */
[----:B------:R-:W-:Y:S05]  /*04d0*/  CALL.REL.NOINC `($__internal_1_$__cuda_sm20_dsqrt_rn_f64_mediumpath_v1) ;  /* 0x0000003800e47944 */ /* 0x000fea0003c00000 */
.L_x_8:
[----:B------:R-:W-:Y:S05]  /*04e0*/  BSYNC.RECONVERGENT B3 ;  /* 0x0000000000037941 */ /* 0x000fea0003800200 */
.L_x_7:
[----:B------:R-:W0:Y:S01]  /*04f0*/  MUFU.RCP64H R7, R15 ;  /* 0x0000000f00077308 */ /* 0x000e220000001800 */
[----:B------:R-:W-:Y:S01]  /*0500*/  MOV R6, 0x1 ;  /* 0x0000000100067802 */ /* 0x000fe20000000f00 */
[----:B------:R-:W-:Y:S01]  /*0510*/  BSSY.RECONVERGENT B3, `(.L_x_9) ;  /* 0x0000011000037945 */ /* 0x000fe20003800200 */
[----:B------:R-:W-:-:S04]  /*0520*/  FSETP.GEU.AND P1, PT, |R35|, 6.5827683646048100446e-37, PT ;  /* 0x036000002300780b */ /* 0x000fc80003f2e200 */
[----:B0-----:R-:W-:-:S08]  /*0530*/  DFMA R20, -R14, R6, 1 ;  /* 0x3ff000000e14742b */ /* 0x001fd00000000106 */
[----:B------:R-:W-:-:S08]  /*0540*/  DFMA R20, R20, R20, R20 ;  /* 0x000000141414722b */ /* 0x000fd00000000014 */
[----:B------:R-:W-:-:S08]  /*0550*/  DFMA R20, R6, R20, R6 ;  /* 0x000000140614722b */ /* 0x000fd00000000006 */
[----:B------:R-:W-:-:S08]  /*0560*/  DFMA R6, -R14, R20, 1 ;  /* 0x3ff000000e06742b */ /* 0x000fd00000000114 */
[----:B------:R-:W-:-:S08]  /*0570*/  DFMA R6, R20, R6, R20 ;  /* 0x000000061406722b */ /* 0x000fd00000000014 */
[----:B------:R-:W-:-:S08]  /*0580*/  DMUL R36, R6, R34 ;  /* 0x0000002206247228 */ /* 0x000fd00000000000 */
[----:B------:R-:W-:-:S08]  /*0590*/  DFMA R20, -R14, R36, R34 ;  /* 0x000000240e14722b */ /* 0x000fd00000000122 */
[----:B------:R-:W-:-:S10]  /*05a0*/  DFMA R36, R6, R20, R36 ;  /* 0x000000140624722b */ /* 0x000fd40000000024 */
[----:B------:R-:W-:-:S05]  /*05b0*/  FFMA R0, RZ, R15, R37 ;  /* 0x0000000fff007223 */ /* 0x000fca0000000025 */
[----:B------:R-:W-:-:S13]  /*05c0*/  FSETP.GT.AND P0, PT, |R0|, 1.469367938527859385e-39, PT ;  /* 0x001000000000780b */ /* 0x000fda0003f04200 */
[----:B------:R-:W-:Y:S05]  /*05d0*/  @P0 BRA P1, `(.L_x_10) ;  /* 0x0000000000100947 */ /* 0x000fea0000800000 */
[----:B------:R-:W-:Y:S01]  /*05e0*/  IMAD.MOV.U32 R22, RZ, RZ, R14 ;  /* 0x000000ffff167224 */ /* 0x000fe200078e000e */
[----:B------:R-:W-:Y:S01]  /*05f0*/  MOV R6, 0x620 ;  /* 0x0000062000067802 */ /* 0x000fe20000000f00 */
[----:B------:R-:W-:-:S07]  /*0600*/  IMAD.MOV.U32 R25, RZ, RZ, R15 ;  /* 0x000000ffff197224 */ /* 0x000fce00078e000f */
[----:B------:R-:W-:Y:S05]  /*0610*/  CALL.REL.NOINC `($__internal_0_$__cuda_sm20_div_rn_f64_full) ;  /* 0x0000003400247944 */ /* 0x000fea0003c00000 */
.L_x_10:
[----:B------:R-:W-:Y:S05]  /*0620*/  BSYNC.RECONVERGENT B3 ;  /* 0x0000000000037941 */ /* 0x000fea0003800200 */
.L_x_9:
[----:B------:R-:W2:Y:S04]  /*0630*/  LDG.E.64 R22, desc[UR8][R18.64+-0x40] ;  /* 0xffffc00812167981 */ /* 0x000ea8000c1e1b00 */
[----:B------:R-:W3:Y:S04]  /*0640*/  LDG.E.64 R20, desc[UR8][R18.64+-0x48] ;  /* 0xffffb80812147981 */ /* 0x000ee8000c1e1b00 */
[----:B------:R-:W4:Y:S01]  /*0650*/  LDG.E.64 R6, desc[UR8][R18.64+-0x38] ;  /* 0xffffc80812067981 */ /* 0x000f22000c1e1b00 */
[----:B------:R-:W-:Y:S01]  /*0660*/  IMAD.MOV.U32 R28, RZ, RZ, 0x0 ;  /* 0x00000000ff1c7424 */ /* 0x000fe200078e00ff */
[----:B------:R-:W-:Y:S01]  /*0670*/  MOV R29, 0x3fd80000 ;  /* 0x3fd80000001d7802 */ /* 0x000fe20000000f00 */
[----:B------:R-:W0:Y:S01]  /*0680*/  F2I.F64.TRUNC R36, R36 ;  /* 0x0000002400247311 */ /* 0x000e22000030d100 */
[----:B------:R-:W1:Y:S01]  /*0690*/  S2R R33, SR_CgaCtaId ;  /* 0x0000000000217919 */ /* 0x000e620000008800 */
[----:B------:R-:W-:Y:S01]  /*06a0*/  MOV R0, 0x400 ;  /* 0x0000040000007802 */ /* 0x000fe20000000f00 */
[----:B------:R-:W-:Y:S03]  /*06b0*/  BSSY.RECONVERGENT B3, `(.L_x_11) ;  /* 0x000001c000037945 */ /* 0x000fe60003800200 */
[----:B-1----:R-:W-:-:S05]  /*06c0*/  LEA R33, R33, R0, 0x18 ;  /* 0x0000000021217211 */ /* 0x002fca00078ec0ff */
[----:B0-----:R-:W-:-:S05]  /*06d0*/  IMAD R0, R36, 0x4, R33 ;  /* 0x0000000424007824 */ /* 0x001fca00078e0221 */
[----:B------:R0:W-:Y:S01]  /*06e0*/  ATOMS.POPC.INC.32 RZ, [R0+URZ] ;  /* 0x0000000000ff7f8c */ /* 0x0001e2000d8000ff */
[----:B--2---:R-:W-:Y:S02]  /*06f0*/  DADD R22, R10, -R22 ;  /* 0x000000000a167229 */ /* 0x004fe40000000816 */
[----:B---3--:R-:W-:-:S06]  /*0700*/  DADD R20, R8, -R20 ;  /* 0x0000000008147229 */ /* 0x008fcc0000000814 */
[----:B------:R-:W-:Y:S02]  /*0710*/  DMUL R22, R22, R22 ;  /* 0x0000001616167228 */ /* 0x000fe40000000000 */
[----:B----4-:R-:W-:-:S06]  /*0720*/  DADD R6, R12, -R6 ;  /* 0x000000000c067229 */ /* 0x010fcc0000000806 */
[----:B------:R-:W-:-:S08]  /*0730*/  DFMA R22, R20, R20, R22 ;  /* 0x000000141416722b */ /* 0x000fd00000000016 */
[----:B------:R-:W-:-:S06]  /*0740*/  DFMA R24, R6, R6, R22 ;  /* 0x000000060618722b */ /* 0x000fcc0000000016 */
[----:B------:R-:W1:Y:S04]  /*0750*/  MUFU.RSQ64H R27, R25 ;  /* 0x00000019001b7308 */ /* 0x000e680000001c00 */
[----:B------:R-:W-:-:S05]  /*0760*/  VIADD R26, R25, 0xfcb00000 ;  /* 0xfcb00000191a7836 */ /* 0x000fca0000000000 */
[----:B------:R-:W-:Y:S01]  /*0770*/  ISETP.GE.U32.AND P0, PT, R26, 0x7ca00000, PT ;  /* 0x7ca000001a00780c */ /* 0x000fe20003f06070 */
[----:B-1----:R-:W-:-:S08]  /*0780*/  DMUL R6, R26, R26 ;  /* 0x0000001a1a067228 */ /* 0x002fd00000000000 */
        /* <DEDUP_REMOVED lines=9> */
[----:B0-----:R-:W-:Y:S10]  /*0820*/  @!P0 BRA `(.L_x_12) ;  /* 0x0000000000108947 */ /* 0x001ff40003800000 */
[----:B------:R-:W-:Y:S01]  /*0830*/  IMAD.MOV.U32 R20, RZ, RZ, R28 ;  /* 0x000000ffff147224 */ /* 0x000fe200078e001c */
[----:B------:R-:W-:Y:S02]  /*0840*/  MOV R2, R26 ;  /* 0x0000001a00027202 */ /* 0x000fe40000000f00 */
[----:B------:R-:W-:-:S07]  /*0850*/  MOV R0, 0x870 ;  /* 0x0000087000007802 */ /* 0x000fce0000000f00 */
[----:B------:R-:W-:Y:S05]  /*0860*/  CALL.REL.NOINC `($__internal_1_$__cuda_sm20_dsqrt_rn_f64_mediumpath_v1) ;  /* 0x0000003800007944 */ /* 0x000fea0003c00000 */
.L_x_12:
[----:B------:R-:W-:Y:S05]  /*0870*/  BSYNC.RECONVERGENT B3 ;  /* 0x0000000000037941 */ /* 0x000fea0003800200 */
.L_x_11:
[----:B------:R-:W0:Y:S01]  /*0880*/  MUFU.RCP64H R7, R15 ;  /* 0x0000000f00077308 */ /* 0x000e220000001800 */
[----:B------:R-:W-:Y:S01]  /*0890*/  IMAD.MOV.U32 R6, RZ, RZ, 0x1 ;  /* 0x00000001ff067424 */ /* 0x000fe200078e00ff */
[----:B------:R-:W-:Y:S01]  /*08a0*/  FSETP.GEU.AND P1, PT, |R35|, 6.5827683646048100446e-37, PT ;  /* 0x036000002300780b */ /* 0x000fe20003f2e200 */
[----:B------:R-:W-:Y:S04]  /*08b0*/  BSSY.RECONVERGENT B3, `(.L_x_13) ;  /* 0x0000010000037945 */ /* 0x000fe80003800200 */
        /* <DEDUP_REMOVED lines=15> */
.L_x_14:
[----:B------:R-:W-:Y:S05]  /*09b0*/  BSYNC.RECONVERGENT B3 ;  /* 0x0000000000037941 */ /* 0x000fea0003800200 */
.L_x_13:
[----:B------:R-:W2:Y:S04]  /*09c0*/  LDG.E.64 R22, desc[UR8][R18.64+-0x28] ;  /* 0xffffd80812167981 */ /* 0x000ea8000c1e1b00 */
[----:B------:R-:W3:Y:S04]  /*09d0*/  LDG.E.64 R20, desc[UR8][R18.64+-0x30] ;  /* 0xffffd00812147981 */ /* 0x000ee8000c1e1b00 */
[----:B------:R-:W4:Y:S01]  /*09e0*/  LDG.E.64 R6, desc[UR8][R18.64+-0x20] ;  /* 0xffffe00812067981 */ /* 0x000f22000c1e1b00 */
[----:B------:R-:W-:Y:S01]  /*09f0*/  MOV R28, 0x0 ;  /* 0x00000000001c7802 */ /* 0x000fe20000000f00 */
[----:B------:R-:W-:Y:S01]  /*0a00*/  IMAD.MOV.U32 R29, RZ, RZ, 0x3fd80000 ;  /* 0x3fd80000ff1d7424 */ /* 0x000fe200078e00ff */
[----:B------:R-:W0:Y:S01]  /*0a10*/  F2I.F64.TRUNC R36, R36 ;  /* 0x0000002400247311 */ /* 0x000e22000030d100 */
[----:B------:R-:W-:Y:S01]  /*0a20*/  BSSY.RECONVERGENT B3, `(.L_x_15) ;  /* 0x000001b000037945 */ /* 0x000fe20003800200 */
        /* <DEDUP_REMOVED lines=22> */
[----:B------:R-:W-:Y:S01]  /*0b90*/  MOV R20, R28 ;  /* 0x0000001c00147202 */ /* 0x000fe20000000f00 */
[----:B------:R-:W-:Y:S01]  /*0ba0*/  IMAD.MOV.U32 R2, RZ, RZ, R26 ;  /* 0x000000ffff027224 */ /* 0x000fe200078e001a */
[----:B------:R-:W-:-:S07]  /*0bb0*/  MOV R0, 0xbd0 ;  /* 0x00000bd000007802 */ /* 0x000fce0000000f00 */
[----:B------:R-:W-:Y:S05]  /*0bc0*/  CALL.REL.NOINC `($__internal_1_$__cuda_sm20_dsqrt_rn_f64_mediumpath_v1) ;  /* 0x0000003400287944 */ /* 0x000fea0003c00000 */
.L_x_16:
[----:B------:R-:W-:Y:S05]  /*0bd0*/  BSYNC.RECONVERGENT B3 ;  /* 0x0000000000037941 */ /* 0x000fea0003800200 */
.L_x_15:
        /* <DEDUP_REMOVED lines=19> */
.L_x_18:
[----:B------:R-:W-:Y:S05]  /*0d10*/  BSYNC.RECONVERGENT B3 ;  /* 0x0000000000037941 */ /* 0x000fea0003800200 */
.L_x_17:
[----:B------:R-:W2:Y:S04]  /*0d20*/  LDG.E.64 R22, desc[UR8][R18.64+-0x10] ;  /* 0xfffff00812167981 */ /* 0x000ea8000c1e1b00 */
[----:B------:R-:W3:Y:S04]  /*0d30*/  LDG.E.64 R20, desc[UR8][R18.64+-0x18] ;  /* 0xffffe80812147981 */ /* 0x000ee8000c1e1b00 */
[----:B------:R-:W4:Y:S01]  /*0d40*/  LDG.E.64 R6, desc[UR8][R18.64+-0x8] ;  /* 0xfffff80812067981 */ /* 0x000f22000c1e1b00 */
[----:B------:R-:W-:Y:S01]  /*0d50*/  IMAD.MOV.U32 R28, RZ, RZ, 0x0 ;  /* 0x00000000ff1c7424 */ /* 0x000fe200078e00ff */
[----:B------:R-:W0:Y:S01]  /*0d60*/  F2I.F64.TRUNC R36, R36 ;  /* 0x0000002400247311 */ /* 0x000e22000030d100 */
[----:B------:R-:W-:Y:S01]  /*0d70*/  IMAD.MOV.U32 R29, RZ, RZ, 0x3fd80000 ;  /* 0x3fd80000ff1d7424 */ /* 0x000fe200078e00ff */
        /* <DEDUP_REMOVED lines=10> */
[----:B------:R-:W-:-:S04]  /*0e20*/  IADD3 R26, PT, PT, R25, -0x3500000, RZ ;  /* 0xfcb00000191a7810 */ /* 0x000fc80007ffe0ff */
[----:B------:R-:W-:Y:S02]  /*0e30*/  ISETP.GE.U32.AND P0, PT, R26, 0x7ca00000, PT ;  /* 0x7ca000001a00780c */ /* 0x000fe40003f06070 */
[----:B-1----:R-:W-:-:S08]  /*0e40*/  DMUL R6, R26, R26 ;  /* 0x0000001a1a067228 */ /* 0x002fd00000000000 */
[----:B------:R-:W-:-:S08]  /*0e50*/  DFMA R6, R24, -R6, 1 ;  /* 0x3ff000001806742b */ /* 0x000fd00000000806 */
[----:B------:R-:W-:Y:S02]  /*0e60*/  DFMA R28, R6, R28, 0.5 ;  /* 0x3fe00000061c742b */ /* 0x000fe4000000001c */
[----:B------:R-:W-:-:S08]  /*0e70*/  DMUL R6, R26, R6 ;  /* 0x000000061a067228 */ /* 0x000fd00000000000 */
[----:B------:R-:W-:-:S08]  /*0e80*/  DFMA R28, R28, R6, R26 ;  /* 0x000000061c1c722b */ /* 0x000fd0000000001a */
[----:B------:R-:W-:Y:S02]  /*0e90*/  DMUL R6, R24, R28 ;  /* 0x0000001c18067228 */ /* 0x000fe40000000000 */
[----:B------:R-:W-:Y:S01]  /*0ea0*/  VIADD R21, R29, 0xfff00000 ;  /* 0xfff000001d157836 */ /* 0x000fe20000000000 */
[----:B------:R-:W-:-:S05]  /*0eb0*/  MOV R20, R28 ;  /* 0x0000001c00147202 */ /* 0x000fca0000000f00 */
[----:B------:R-:W-:-:S08]  /*0ec0*/  DFMA R22, R6, -R6, R24 ;  /* 0x800000060616722b */ /* 0x000fd00000000018 */
[----:B------:R-:W-:Y:S01]  /*0ed0*/  DFMA R34, R22, R20, R6 ;  /* 0x000000141622722b */ /* 0x000fe20000000006 */
[----:B0-----:R-:W-:Y:S10]  /*0ee0*/  @!P0 BRA `(.L_x_20) ;  /* 0x0000000000108947 */ /* 0x001ff40003800000 */
[----:B------:R-:W-:Y:S01]  /*0ef0*/  IMAD.MOV.U32 R20, RZ, RZ, R28 ;  /* 0x000000ffff147224 */ /* 0x000fe200078e001c */
[----:B------:R-:W-:Y:S01]  /*0f00*/  MOV R0, 0xf30 ;  /* 0x00000f3000007802 */ /* 0x000fe20000000f00 */
[----:B------:R-:W-:-:S07]  /*0f10*/  IMAD.MOV.U32 R2, RZ, RZ, R26 ;  /* 0x000000ffff027224 */ /* 0x000fce00078e001a */
[----:B------:R-:W-:Y:S05]  /*0f20*/  CALL.REL.NOINC `($__internal_1_$__cuda_sm20_dsqrt_rn_f64_mediumpath_v1) ;  /* 0x0000003000507944 */ /* 0x000fea0003c00000 */
.L_x_20:
[----:B------:R-:W-:Y:S05]  /*0f30*/  BSYNC.RECONVERGENT B3 ;  /* 0x0000000000037941 */ /* 0x000fea0003800200 */
.L_x_19:
        /* <DEDUP_REMOVED lines=16> */
[----:B------:R-:W-:Y:S02]  /*1040*/  MOV R25, R15 ;  /* 0x0000000f00197202 */ /* 0x000fe40000000f00 */
[----:B------:R-:W-:-:S07]  /*1050*/  MOV R6, 0x1070 ;  /* 0x0000107000067802 */ /* 0x000fce0000000f00 */
[----:B------:R-:W-:Y:S05]  /*1060*/  CALL.REL.NOINC `($__internal_0_$__cuda_sm20_div_rn_f64_full) ;  /* 0x0000002800907944 */ /* 0x000fea0003c00000 */
.L_x_22:
[----:B------:R-:W-:Y:S05]  /*1070*/  BSYNC.RECONVERGENT B3 ;  /* 0x0000000000037941 */ /* 0x000fea0003800200 */
.L_x_21:
        /* <DEDUP_REMOVED lines=24> */
[----:B------:R-:W-:Y:S01]  /*1200*/  IADD3 R21, PT, PT, R29, -0x100000, RZ ;  /* 0xfff000001d157810 */ /* 0x000fe20007ffe0ff */
[----:B------:R-:W-:-:S05]  /*1210*/  IMAD.MOV.U32 R20, RZ, RZ, R28 ;  /* 0x000000ffff147224 */ /* 0x000fca00078e001c */
[----:B------:R-:W-:-:S08]  /*1220*/  DFMA R22, R6, -R6, R24 ;  /* 0x800000060616722b */ /* 0x000fd00000000018 */
[----:B------:R-:W-:Y:S01]  /*1230*/  DFMA R34, R22, R20, R6 ;  /* 0x000000141622722b */ /* 0x000fe20000000006 */
[----:B0-----:R-:W-:Y:S10]  /*1240*/  @!P0 BRA `(.L_x_24) ;  /* 0x0000000000108947 */ /* 0x001ff40003800000 */
[----:B------:R-:W-:Y:S01]  /*1250*/  IMAD.MOV.U32 R20, RZ, RZ, R28 ;  /* 0x000000ffff147224 */ /* 0x000fe200078e001c */
[----:B------:R-:W-:Y:S01]  /*1260*/  MOV R0, 0x1290 ;  /* 0x0000129000007802 */ /* 0x000fe20000000f00 */
[----:B------:R-:W-:-:S07]  /*1270*/  IMAD.MOV.U32 R2, RZ, RZ, R26 ;  /* 0x000000ffff027224 */ /* 0x000fce00078e001a */
[----:B------:R-:W-:Y:S05]  /*1280*/  CALL.REL.NOINC `($__internal_1_$__cuda_sm20_dsqrt_rn_f64_mediumpath_v1) ;  /* 0x0000002c00787944 */ /* 0x000fea0003c00000 */
.L_x_24:
[----:B------:R-:W-:Y:S05]  /*1290*/  BSYNC.RECONVERGENT B3 ;  /* 0x0000000000037941 */ /* 0x000fea0003800200 */
.L_x_23:
        /* <DEDUP_REMOVED lines=15> */
[----:B------:R-:W-:Y:S01]  /*1390*/  MOV R22, R14 ;  /* 0x0000000e00167202 */ /* 0x000fe20000000f00 */
[----:B------:R-:W-:Y:S01]  /*13a0*/  IMAD.MOV.U32 R25, RZ, RZ, R15 ;  /* 0x000000ffff197224 */ /* 0x000fe200078e000f */
[----:B------:R-:W-:-:S07]  /*13b0*/  MOV R6, 0x13d0 ;  /* 0x000013d000067802 */ /* 0x000fce0000000f00 */
[----:B------:R-:W-:Y:S05]  /*13c0*/  CALL.REL.NOINC `($__internal_0_$__cuda_sm20_div_rn_f64_full) ;  /* 0x0000002400b87944 */ /* 0x000fea0003c00000 */
.L_x_26:
[----:B------:R-:W-:Y:S05]  /*13d0*/  BSYNC.RECONVERGENT B3 ;  /* 0x0000000000037941 */ /* 0x000fea0003800200 */
.L_x_25:
[----:B------:R-:W2:Y:S04]  /*13e0*/  LDG.E.64 R22, desc[UR8][R18.64+0x20] ;  /* 0x0000200812167981 */ /* 0x000ea8000c1e1b00 */
[----:B------:R-:W3:Y:S04]  /*13f0*/  LDG.E.64 R20, desc[UR8][R18.64+0x18] ;  /* 0x0000180812147981 */ /* 0x000ee8000c1e1b00 */
[----:B------:R-:W4:Y:S01]  /*1400*/  LDG.E.64 R6, desc[UR8][R18.64+0x28] ;  /* 0x0000280812067981 */ /* 0x000f22000c1e1b00 */
[----:B------:R-:W-:Y:S01]  /*1410*/  IMAD.MOV.U32 R28, RZ, RZ, 0x0 ;  /* 0x00000000ff1c7424 */ /* 0x000fe200078e00ff */
[----:B------:R-:W0:Y:S01]  /*1420*/  F2I.F64.TRUNC R36, R36 ;  /* 0x0000002400247311 */ /* 0x000e22000030d100 */
[----:B------:R-:W-:Y:S01]  /*1430*/  IMAD.MOV.U32 R29, RZ, RZ, 0x3fd80000 ;  /* 0x3fd80000ff1d7424 */ /* 0x000fe200078e00ff */
[----:B------:R-:W-:Y:S01]  /*1440*/  BSSY.RECONVERGENT B3, `(.L_x_27) ;  /* 0x000001b000037945 */ /* 0x000fe20003800200 */
[----:B0-----:R-:W-:-:S05]  /*1450*/  LEA R0, R36, R33, 0x2 ;  /* 0x0000002124007211 */ /* 0x001fca00078e10ff */
        /* <DEDUP_REMOVED lines=22> */
[----:B------:R-:W-:Y:S01]  /*15c0*/  MOV R0, 0x15f0 ;  /* 0x000015f000007802 */ /* 0x000fe20000000f00 */
[----:B------:R-:W-:-:S07]  /*15d0*/  IMAD.MOV.U32 R2, RZ, RZ, R26 ;  /* 0x000000ffff027224 */ /* 0x000fce00078e001a */
[----:B------:R-:W-:Y:S05]  /*15e0*/  CALL.REL.NOINC `($__internal_1_$__cuda_sm20_dsqrt_rn_f64_mediumpath_v1) ;  /* 0x0000002800a07944 */ /* 0x000fea0003c00000 */
.L_x_28:
[----:B------:R-:W-:Y:S05]  /*15f0*/  BSYNC.RECONVERGENT B3 ;  /* 0x0000000000037941 */ /* 0x000fea0003800200 */
.L_x_27:
        /* <DEDUP_REMOVED lines=19> */
.L_x_30:
[----:B------:R-:W-:Y:S05]  /*1730*/  BSYNC.RECONVERGENT B3 ;  /* 0x0000000000037941 */ /* 0x000fea0003800200 */
.L_x_29:
[----:B------:R-:W2:Y:S04]  /*1740*/  LDG.E.64 R22, desc[UR8][R18.64+0x38] ;  /* 0x0000380812167981 */ /* 0x000ea8000c1e1b00 */
[----:B------:R-:W3:Y:S04]  /*1750*/  LDG.E.64 R20, desc[UR8][R18.64+0x30] ;  /* 0x0000300812147981 */ /* 0x000ee8000c1e1b00 */
[----:B------:R-:W4:Y:S01]  /*1760*/  LDG.E.64 R6, desc[UR8][R18.64+0x40] ;  /* 0x0000400812067981 */ /* 0x000f22000c1e1b00 */
[----:B------:R-:W-:Y:S01]  /*1770*/  IMAD.MOV.U32 R28, RZ, RZ, 0x0 ;  /* 0x00000000ff1c7424 */ /* 0x000fe200078e00ff */
[----:B------:R-:W-:Y:S01]  /*1780*/  MOV R29, 0x3fd80000 ;  /* 0x3fd80000001d7802 */ /* 0x000fe20000000f00 */
        /* <DEDUP_REMOVED lines=28> */
.L_x_32:
[----:B------:R-:W-:Y:S05]  /*1950*/  BSYNC.RECONVERGENT B3 ;  /* 0x0000000000037941 */ /* 0x000fea0003800200 */
.L_x_31:
        /* <DEDUP_REMOVED lines=19> */
[----:B------:R-:W-:Y:S01]  /*1a90*/  IMAD.MOV.U32 R28, RZ, RZ, R36 ;  /* 0x000000ffff1c7224 */ /* 0x000fe200078e0024 */
[----:B------:R-:W-:-:S07]  /*1aa0*/  MOV R29, R37 ;  /* 0x00000025001d7202 */ /* 0x000fce0000000f00 */
.L_x_34:
[----:B------:R-:W-:Y:S05]  /*1ab0*/  BSYNC.RECONVERGENT B3 ;  /* 0x0000000000037941 */ /* 0x000fea0003800200 */
.L_x_33:
[----:B------:R-:W2:Y:S04]  /*1ac0*/  LDG.E.64 R22, desc[UR8][R18.64+0x50] ;  /* 0x0000500812167981 */ /* 0x000ea8000c1e1b00 */
[----:B------:R-:W3:Y:S04]  /*1ad0*/  LDG.E.64 R20, desc[UR8][R18.64+0x48] ;  /* 0x0000480812147981 */ /* 0x000ee8000c1e1b00 */
[----:B------:R0:W4:Y:S01]  /*1ae0*/  LDG.E.64 R6, desc[UR8][R18.64+0x58] ;  /* 0x0000580812067981 */ /* 0x000122000c1e1b00 */
[----:B------:R-:W1:Y:S01]  /*1af0*/  F2I.F64.TRUNC R28, R28 ;  /* 0x0000001c001c7311 */ /* 0x000e62000030d100 */
[----:B------:R-:W-:Y:S01]  /*1b00*/  BSSY.RECONVERGENT B3, `(.L_x_35) ;  /* 0x000001d000037945 */ /* 0x000fe20003800200 */
[----:B0-----:R-:W-:-:S02]  /*1b10*/  IMAD.MOV.U32 R18, RZ, RZ, 0x0 ;  /* 0x00000000ff127424 */ /* 0x001fc400078e00ff */
[----:B------:R-:W-:Y:S02]  /*1b20*/  IMAD.MOV.U32 R19, RZ, RZ, 0x3fd80000 ;  /* 0x3fd80000ff137424 */ /* 0x000fe400078e00ff */
[----:B-1----:R-:W-:-:S05]  /*1b30*/  IMAD R0, R28, 0x4, R33 ;  /* 0x000000041c007824 */ /* 0x002fca00078e0221 */
        /* <DEDUP_REMOVED lines=25> */
.L_x_36:
[----:B------:R-:W-:Y:S05]  /*1cd0*/  BSYNC.RECONVERGENT B3 ;  /* 0x0000000000037941 */ /* 0x000fea0003800200 */
.L_x_35:
        /* <DEDUP_REMOVED lines=19> */
[----:B------:R-:W-:Y:S02]  /*1e10*/  IMAD.MOV.U32 R6, RZ, RZ, R36 ;  /* 0x000000ffff067224 */ /* 0x000fe400078e0024 */
[----:B------:R-:W-:-:S07]  /*1e20*/  IMAD.MOV.U32 R7, RZ, RZ, R37 ;  /* 0x000000ffff077224 */ /* 0x000fce00078e0025 */
.L_x_38:
[----:B------:R-:W-:Y:S05]  /*1e30*/  BSYNC.RECONVERGENT B3 ;  /* 0x0000000000037941 */ /* 0x000fea0003800200 */
.L_x_37:
[----:B------:R-:W0:Y:S01]  /*1e40*/  F2I.F64.TRUNC R6, R6 ;  /* 0x0000000600067311 */ /* 0x000e22000030d100 */
[----:B------:R-:W-:Y:S02]  /*1e50*/  VIADD R32, R32, 0x8 ;  /* 0x0000000820207836 */ /* 0x000fe40000000000 */
[----:B------:R-:W-:Y:S02]  /*1e60*/  VIADD R3, R3, 0x8 ;  /* 0x0000000803037836 */ /* 0x000fe40000000000 */
[----:B------:R-:W-:Y:S01]  /*1e70*/  VIADD R30, R30, 0x8 ;  /* 0x000000081e1e7836 */ /* 0x000fe20000000000 */
[----:B------:R-:W-:Y:S02]  /*1e80*/  ISETP.NE.AND P0, PT, R32, RZ, PT ;  /* 0x000000ff2000720c */ /* 0x000fe40003f05270 */
[----:B0-----:R-:W-:-:S05]  /*1e90*/  LEA R33, R6, R33, 0x2 ;  /* 0x0000002106217211 */ /* 0x001fca00078e10ff */
[----:B------:R0:W-:Y:S06]  /*1ea0*/  ATOMS.POPC.INC.32 RZ, [R33+URZ] ;  /* 0x0000000021ff7f8c */ /* 0x0001ec000d8000ff */
[----:B------:R-:W-:Y:S05]  /*1eb0*/  @P0 BRA `(.L_x_39) ;  /* 0xffffffe400080947 */ /* 0x000fea000383ffff */
[----:B------:R-:W-:Y:S05]  /*1ec0*/  BSYNC B0 ;  /* 0x0000000000007941 */ /* 0x000fea0003800000 */
.L_x_6:
[----:B------:R-:W-:-:S07]  /*1ed0*/  IADD3 R3, PT, PT, R30, 0x1, RZ ;  /* 0x000000011e037810 */ /* 0x000fce0007ffe0ff */
.L_x_5:
[----:B------:R-:W-:Y:S05]  /*1ee0*/  BSYNC B1 ;  /* 0x0000000000017941 */ /* 0x000fea0003800000 */
.L_x_4:
[----:B------:R-:W-:-:S13]  /*1ef0*/  ISETP.NE.AND P0, PT, R31, RZ, PT ;  /* 0x000000ff1f00720c */ /* 0x000fda0003f05270 */
[----:B------:R-:W-:Y:S05]  /*1f00*/  @!P0 BRA `(.L_x_3) ;  /* 0x0000001800a08947 */ /* 0x000fea0003800000 */
[----:B------:R-:W-:Y:S01]  /*1f10*/  ISETP.GE.U32.AND P0, PT, R31, 0x4, PT ;  /* 0x000000041f00780c */ /* 0x000fe20003f06070 */
[----:B------:R-:W-:Y:S01]  /*1f20*/  BSSY.RECONVERGENT B0, `(.L_x_40) ;  /* 0x00000e9000007945 */ /* 0x000fe20003800200 */
[----:B------:R-:W-:-:S11]  /*1f30*/  LOP3.LUT R18, R4, 0x3, RZ, 0xc0, !PT ;  /* 0x0000000304127812 */ /* 0x000fd600078ec0ff */
[----:B------:R-:W-:Y:S05]  /*1f40*/  @!P0 BRA `(.L_x_41) ;  /* 0x0000000c00988947 */ /* 0x000fea0003800000 */
[----:B------:R-:W1:Y:S02]  /*1f50*/  LDC.64 R16, c[0x0][0x380] ;  /* 0x0000e000ff107b82 */ /* 0x000e640000000a00 */
[----:B-1----:R-:W-:-:S05]  /*1f60*/  IMAD.WIDE R16, R3, 0x18, R16 ;  /* 0x0000001803107825 */ /* 0x002fca00078e0210 */
[----:B------:R-:W2:Y:S04]  /*1f70*/  LDG.E.64 R20, desc[UR8][R16.64+0x8] ;  /* 0x0000080810147981 */ /* 0x000ea8000c1e1b00 */
[----:B------:R-:W3:Y:S04]  /*1f80*/  LDG.E.64 R6, desc[UR8][R16.64] ;  /* 0x0000000810067981 */ /* 0x000ee8000c1e1b00 */
[----:B------:R-:W4:Y:S01]  /*1f90*/  LDG.E.64 R22, desc[UR8][R16.64+0x10] ;  /* 0x0000100810167981 */ /* 0x000f22000c1e1b00 */
[----:B------:R-:W-:Y:S01]  /*1fa0*/  BSSY.RECONVERGENT B1, `(.L_x_42) ;  /* 0x000001b000017945 */ /* 0x000fe20003800200 */
[----:B--2--5:R-:W-:-:S02]  /*1fb0*/  DADD R20, R10, -R20 ;  /* 0x000000000a147229 */ /* 0x024fc40000000814 */
[----:B---3--:R-:W-:-:S06]  /*1fc0*/  DADD R6, R8, -R6 ;  /* 0x0000000008067229 */ /* 0x008fcc0000000806 */
[----:B------:R-:W-:Y:S02]  /*1fd0*/  DMUL R20, R20, R20 ;  /* 0x0000001414147228 */ /* 0x000fe40000000000 */
[----:B----4-:R-:W-:-:S06]  /*1fe0*/  DADD R22, R12, -R22 ;  /* 0x000000000c167229 */ /* 0x010fcc0000000816 */
[----:B------:R-:W-:-:S08]  /*1ff0*/  DFMA R20, R6, R6, R20 ;  /* 0x000000060614722b */ /* 0x000fd00000000014 */
[----:B------:R-:W-:Y:S01]  /*2000*/  DFMA R24, R22, R22, R20 ;  /* 0x000000161618722b */ /* 0x000fe20000000014 */
[----:B------:R-:W-:Y:S02]  /*2010*/  IMAD.MOV.U32 R20, RZ, RZ, 0x0 ;  /* 0x00000000ff147424 */ /* 0x000fe400078e00ff */
[----:B------:R-:W-:-:S03]  /*2020*/  IMAD.MOV.U32 R21, RZ, RZ, 0x3fd80000 ;  /* 0x3fd80000ff157424 */ /* 0x000fc600078e00ff */
        /* <DEDUP_REMOVED lines=13> */
[----:B------:R-:W-:Y:S10]  /*2100*/  @!P0 BRA `(.L_x_43) ;  /* 0x0000000000108947 */ /* 0x000ff40003800000 */
[----:B------:R-:W-:Y:S01]  /*2110*/  IMAD.MOV.U32 R20, RZ, RZ, R28 ;  /* 0x000000ffff147224 */ /* 0x000fe200078e001c */
[----:B------:R-:W-:Y:S01]  /*2120*/  MOV R0, 0x2150 ;  /* 0x0000215000007802 */ /* 0x000fe20000000f00 */
[----:B------:R-:W-:-:S07]  /*2130*/  IMAD.MOV.U32 R2, RZ, RZ, R26 ;  /* 0x000000ffff027224 */ /* 0x000fce00078e001a */
[----:B0-----:R-:W-:Y:S05]  /*2140*/  CALL.REL.NOINC `($__internal_1_$__cuda_sm20_dsqrt_rn_f64_mediumpath_v1) ;  /* 0x0000001c00c87944 */ /* 0x001fea0003c00000 */
.L_x_43:
[----:B------:R-:W-:Y:S05]  /*2150*/  BSYNC.RECONVERGENT B1 ;  /* 0x0000000000017941 */ /* 0x000fea0003800200 */
.L_x_42:
[----:B------:R-:W1:Y:S01]  /*2160*/  MUFU.RCP64H R7, R15 ;  /* 0x0000000f00077308 */ /* 0x000e620000001800 */
[----:B------:R-:W-:Y:S01]  /*2170*/  MOV R6, 0x1 ;  /* 0x0000000100067802 */ /* 0x000fe20000000f00 */
[----:B------:R-:W-:Y:S01]  /*2180*/  BSSY.RECONVERGENT B1, `(.L_x_44) ;  /* 0x0000013000017945 */ /* 0x000fe20003800200 */
[----:B------:R-:W-:-:S04]  /*2190*/  FSETP.GEU.AND P1, PT, |R35|, 6.5827683646048100446e-37, PT ;  /* 0x036000002300780b */ /* 0x000fc80003f2e200 */
[----:B-1----:R-:W-:-:S08]  /*21a0*/  DFMA R20, -R14, R6, 1 ;  /* 0x3ff000000e14742b */ /* 0x002fd00000000106 */
        /* <DEDUP_REMOVED lines=13> */
[----:B0-----:R-:W-:Y:S05]  /*2280*/  CALL.REL.NOINC `($__internal_0_$__cuda_sm20_div_rn_f64_full) ;  /* 0x0000001800087944 */ /* 0x001fea0003c00000 */
[----:B------:R-:W-:Y:S01]  /*2290*/  IMAD.MOV.U32 R22, RZ, RZ, R36 ;  /* 0x000000ffff167224 */ /* 0x000fe200078e0024 */
[----:B------:R-:W-:-:S07]  /*22a0*/  MOV R23, R37 ;  /* 0x0000002500177202 */ /* 0x000fce0000000f00 */
.L_x_45:
[----:B------:R-:W-:Y:S05]  /*22b0*/  BSYNC.RECONVERGENT B1 ;  /* 0x0000000000017941 */ /* 0x000fea0003800200 */
.L_x_44:
[----:B------:R-:W2:Y:S04]  /*22c0*/  LDG.E.64 R20, desc[UR8][R16.64+0x20] ;  /* 0x0000200810147981 */ /* 0x000ea8000c1e1b00 */
[----:B------:R-:W3:Y:S04]  /*22d0*/  LDG.E.64 R6, desc[UR8][R16.64+0x18] ;  /* 0x0000180810067981 */ /* 0x000ee8000c1e1b00 */
[----:B------:R-:W4:Y:S01]  /*22e0*/  LDG.E.64 R24, desc[UR8][R16.64+0x28] ;  /* 0x0000280810187981 */ /* 0x000f22000c1e1b00 */
[----:B------:R-:W-:Y:S01]  /*22f0*/  IMAD.MOV.U32 R28, RZ, RZ, 0x0 ;  /* 0x00000000ff1c7424 */ /* 0x000fe200078e00ff */
[----:B------:R-:W1:Y:S01]  /*2300*/  F2I.F64.TRUNC R22, R22 ;  /* 0x0000001600167311 */ /* 0x000e62000030d100 */
[----:B------:R-:W-:Y:S01]  /*2310*/  IMAD.MOV.U32 R29, RZ, RZ, 0x3fd80000 ;  /* 0x3fd80000ff1d7424 */ /* 0x000fe200078e00ff */
[----:B------:R-:W5:Y:S01]  /*2320*/  S2R R0, SR_CgaCtaId ;  /* 0x0000000000007919 */ /* 0x000f620000008800 */
[----:B------:R-:W-:Y:S01]  /*2330*/  MOV R19, 0x400 ;  /* 0x0000040000137802 */ /* 0x000fe20000000f00 */
[----:B------:R-:W-:Y:S03]  /*2340*/  BSSY.RECONVERGENT B1, `(.L_x_46) ;  /* 0x000001c000017945 */ /* 0x000fe60003800200 */
[----:B-----5:R-:W-:-:S04]  /*2350*/  LEA R19, R0, R19, 0x18 ;  /* 0x0000001300137211 */ /* 0x020fc800078ec0ff */
[----:B-1----:R-:W-:-:S05]  /*2360*/  LEA R0, R22, R19, 0x2 ;  /* 0x0000001316007211 */ /* 0x002fca00078e10ff */
[----:B------:R1:W-:Y:S01]  /*2370*/  ATOMS.POPC.INC.32 RZ, [R0+URZ] ;  /* 0x0000000000ff7f8c */ /* 0x0003e2000d8000ff */
[----:B--2---:R-:W-:Y:S02]  /*2380*/  DADD R20, R10, -R20 ;  /* 0x000000000a147229 */ /* 0x004fe40000000814 */
[----:B---3--:R-:W-:-:S06]  /*2390*/  DADD R6, R8, -R6 ;  /* 0x0000000008067229 */ /* 0x008fcc0000000806 */
[----:B------:R-:W-:Y:S02]  /*23a0*/  DMUL R20, R20, R20 ;  /* 0x0000001414147228 */ /* 0x000fe40000000000 */
[----:B----4-:R-:W-:-:S06]  /*23b0*/  DADD R24, R12, -R24 ;  /* 0x000000000c187229 */ /* 0x010fcc0000000818 */
[----:B------:R-:W-:-:S08]  /*23c0*/  DFMA R20, R6, R6, R20 ;  /* 0x000000060614722b */ /* 0x000fd00000000014 */
[----:B------:R-:W-:-:S06]  /*23d0*/  DFMA R24, R24, R24, R20 ;  /* 0x000000181818722b */ /* 0x000fcc0000000014 */
[----:B------:R-:W2:Y:S04]  /*23e0*/  MUFU.RSQ64H R27, R25 ;  /* 0x00000019001b7308 */ /* 0x000ea80000001c00 */
[----:B------:R-:W-:-:S05]  /*23f0*/  VIADD R26, R25, 0xfcb00000 ;  /* 0xfcb00000191a7836 */ /* 0x000fca0000000000 */
[----:B------:R-:W-:Y:S01]  /*2400*/  ISETP.GE.U32.AND P0, PT, R26, 0x7ca00000, PT ;  /* 0x7ca000001a00780c */ /* 0x000fe20003f06070 */
[----:B--2---:R-:W-:-:S08]  /*2410*/  DMUL R6, R26, R26 ;  /* 0x0000001a1a067228 */ /* 0x004fd00000000000 */
        /* <DEDUP_REMOVED lines=9> */
[----:B-1----:R-:W-:Y:S10]  /*24b0*/  @!P0 BRA `(.L_x_47) ;  /* 0x0000000000108947 */ /* 0x002ff40003800000 */
[----:B------:R-:W-:Y:S01]  /*24c0*/  IMAD.MOV.U32 R20, RZ, RZ, R28 ;  /* 0x000000ffff147224 */ /* 0x000fe200078e001c */
[----:B------:R-:W-:Y:S02]  /*24d0*/  MOV R2, R26 ;  /* 0x0000001a00027202 */ /* 0x000fe40000000f00 */
[----:B------:R-:W-:-:S07]  /*24e0*/  MOV R0, 0x2500 ;  /* 0x0000250000007802 */ /* 0x000fce0000000f00 */
[----:B0-----:R-:W-:Y:S05]  /*24f0*/  CALL.REL.NOINC `($__internal_1_$__cuda_sm20_dsqrt_rn_f64_mediumpath_v1) ;  /* 0x0000001800dc7944 */ /* 0x001fea0003c00000 */
.L_x_47:
[----:B------:R-:W-:Y:S05]  /*2500*/  BSYNC.RECONVERGENT B1 ;  /* 0x0000000000017941 */ /* 0x000fea0003800200 */
.L_x_46:
[----:B------:R-:W1:Y:S01]  /*2510*/  MUFU.RCP64H R7, R15 ;  /* 0x0000000f00077308 */ /* 0x000e620000001800 */
[----:B------:R-:W-:Y:S01]  /*2520*/  IMAD.MOV.U32 R6, RZ, RZ, 0x1 ;  /* 0x00000001ff067424 */ /* 0x000fe200078e00ff */
[----:B------:R-:W-:Y:S01]  /*2530*/  FSETP.GEU.AND P1, PT, |R35|, 6.5827683646048100446e-37, PT ;  /* 0x036000002300780b */ /* 0x000fe20003f2e200 */
[----:B------:R-:W-:Y:S04]  /*2540*/  BSSY.RECONVERGENT B1, `(.L_x_48) ;  /* 0x0000012000017945 */ /* 0x000fe80003800200 */
        /* <DEDUP_REMOVED lines=15> */
[----:B------:R-:W-:Y:S01]  /*2640*/  MOV R22, R36 ;  /* 0x0000002400167202 */ /* 0x000fe20000000f00 */
[----:B------:R-:W-:-:S07]  /*2650*/  IMAD.MOV.U32 R23, RZ, RZ, R37 ;  /* 0x000000ffff177224 */ /* 0x000fce00078e0025 */
.L_x_49:
[----:B------:R-:W-:Y:S05]  /*2660*/  BSYNC.RECONVERGENT B1 ;  /* 0x0000000000017941 */ /* 0x000fea0003800200 */
.L_x_48:
[----:B------:R-:W2:Y:S04]  /*2670*/  LDG.E.64 R20, desc[UR8][R16.64+0x38] ;  /* 0x0000380810147981 */ /* 0x000ea8000c1e1b00 */
[----:B------:R-:W3:Y:S04]  /*2680*/  LDG.E.64 R6, desc[UR8][R16.64+0x30] ;  /* 0x0000300810067981 */ /* 0x000ee8000c1e1b00 */
[----:B------:R-:W4:Y:S01]  /*2690*/  LDG.E.64 R24, desc[UR8][R16.64+0x40] ;  /* 0x0000400810187981 */ /* 0x000f22000c1e1b00 */
[----:B------:R-:W-:Y:S01]  /*26a0*/  IMAD.MOV.U32 R28, RZ, RZ, 0x0 ;  /* 0x00000000ff1c7424 */ /* 0x000fe200078e00ff */
[----:B------:R-:W-:Y:S01]  /*26b0*/  MOV R29, 0x3fd80000 ;  /* 0x3fd80000001d7802 */ /* 0x000fe20000000f00 */
[----:B------:R-:W1:Y:S01]  /*26c0*/  F2I.F64.TRUNC R22, R22 ;  /* 0x0000001600167311 */ /* 0x000e62000030d100 */
[----:B------:R-:W-:Y:S01]  /*26d0*/  BSSY.RECONVERGENT B1, `(.L_x_50) ;  /* 0x000001b000017945 */ /* 0x000fe20003800200 */
        /* <DEDUP_REMOVED lines=22> */
[----:B------:R-:W-:Y:S01]  /*2840*/  MOV R20, R28 ;  /* 0x0000001c00147202 */ /* 0x000fe20000000f00 */
[----:B------:R-:W-:Y:S01]  /*2850*/  IMAD.MOV.U32 R2, RZ, RZ, R26 ;  /* 0x000000ffff027224 */ /* 0x000fe200078e001a */
[----:B------:R-:W-:-:S07]  /*2860*/  MOV R0, 0x2880 ;  /* 0x0000288000007802 */ /* 0x000fce0000000f00 */
[----:B0-----:R-:W-:Y:S05]  /*2870*/  CALL.REL.NOINC `($__internal_1_$__cuda_sm20_dsqrt_rn_f64_mediumpath_v1) ;  /* 0x0000001400fc7944 */ /* 0x001fea0003c00000 */
.L_x_51:
[----:B------:R-:W-:Y:S05]  /*2880*/  BSYNC.RECONVERGENT B1 ;  /* 0x0000000000017941 */ /* 0x000fea0003800200 */
.L_x_50:
        /* <DEDUP_REMOVED lines=18> */
[----:B0-----:R-:W-:Y:S05]  /*29b0*/  CALL.REL.NOINC `($__internal_0_$__cuda_sm20_div_rn_f64_full) ;  /* 0x00000010003c7944 */ /* 0x001fea0003c00000 */
[----:B------:R-:W-:Y:S02]  /*29c0*/  IMAD.MOV.U32 R6, RZ, RZ, R36 ;  /* 0x000000ffff067224 */ /* 0x000fe400078e0024 */
[----:B------:R-:W-:-:S07]  /*29d0*/  IMAD.MOV.U32 R7, RZ, RZ, R37 ;  /* 0x000000ffff077224 */ /* 0x000fce00078e0025 */
.L_x_53:
[----:B------:R-:W-:Y:S05]  /*29e0*/  BSYNC.RECONVERGENT B1 ;  /* 0x0000000000017941 */ /* 0x000fea0003800200 */
.L_x_52:
[----:B------:R-:W2:Y:S04]  /*29f0*/  LDG.E.64 R22, desc[UR8][R16.64+0x50] ;  /* 0x0000500810167981 */ /* 0x000ea8000c1e1b00 */
[----:B------:R-:W3:Y:S04]  /*2a00*/  LDG.E.64 R20, desc[UR8][R16.64+0x48] ;  /* 0x0000480810147981 */ /* 0x000ee8000c1e1b00 */
[----:B------:R1:W4:Y:S01]  /*2a10*/  LDG.E.64 R24, desc[UR8][R16.64+0x58] ;  /* 0x0000580810187981 */ /* 0x000322000c1e1b00 */
[----:B------:R-:W5:Y:S01]  /*2a20*/  F2I.F64.TRUNC R6, R6 ;  /* 0x0000000600067311 */ /* 0x000f62000030d100 */
[----:B------:R-:W-:Y:S01]  /*2a30*/  BSSY.RECONVERGENT B1, `(.L_x_54) ;  /* 0x000001d000017945 */ /* 0x000fe20003800200 */
[----:B-1----:R-:W-:Y:S01]  /*2a40*/  MOV R16, 0x0 ;  /* 0x0000000000107802 */ /* 0x002fe20000000f00 */
[----:B------:R-:W-:-:S02]  /*2a50*/  IMAD.MOV.U32 R17, RZ, RZ, 0x3fd80000 ;  /* 0x3fd80000ff117424 */ /* 0x000fc400078e00ff */
[----:B-----5:R-:W-:-:S05]  /*2a60*/  IMAD R0, R6, 0x4, R19 ;  /* 0x0000000406007824 */ /* 0x020fca00078e0213 */
        /* <DEDUP_REMOVED lines=20> */
[----:B-1----:R-:W-:Y:S10]  /*2bb0*/  @!P0 BRA `(.L_x_55) ;  /* 0x0000000000108947 */ /* 0x002ff40003800000 */
[----:B------:R-:W-:Y:S01]  /*2bc0*/  IMAD.MOV.U32 R20, RZ, RZ, R16 ;  /* 0x000000ffff147224 */ /* 0x000fe200078e0010 */
[----:B------:R-:W-:Y:S01]  /*2bd0*/  MOV R0, 0x2c00 ;  /* 0x00002c0000007802 */ /* 0x000fe20000000f00 */
[----:B------:R-:W-:-:S07]  /*2be0*/  IMAD.MOV.U32 R2, RZ, RZ, R26 ;  /* 0x000000ffff027224 */ /* 0x000fce00078e001a */
[----:B0-----:R-:W-:Y:S05]  /*2bf0*/  CALL.REL.NOINC `($__internal_1_$__cuda_sm20_dsqrt_rn_f64_mediumpath_v1) ;  /* 0x00000014001c7944 */ /* 0x001fea0003c00000 */
.L_x_55:
[----:B------:R-:W-:Y:S05]  /*2c00*/  BSYNC.RECONVERGENT B1 ;  /* 0x0000000000017941 */ /* 0x000fea0003800200 */
.L_x_54:
        /* <DEDUP_REMOVED lines=18> */
[----:B0-----:R-:W-:Y:S05]  /*2d30*/  CALL.REL.NOINC `($__internal_0_$__cuda_sm20_div_rn_f64_full) ;  /* 0x0000000c005c7944 */ /* 0x001fea0003c00000 */
[----:B------:R-:W-:Y:S02]  /*2d40*/  IMAD.MOV.U32 R6, RZ, RZ, R36 ;  /* 0x000000ffff067224 */ /* 0x000fe400078e0024 */
[----:B------:R-:W-:-:S07]  /*2d50*/  IMAD.MOV.U32 R7, RZ, RZ, R37 ;  /* 0x000000ffff077224 */ /* 0x000fce00078e0025 */
.L_x_57:
[----:B------:R-:W-:Y:S05]  /*2d60*/  BSYNC.RECONVERGENT B1 ;  /* 0x0000000000017941 */ /* 0x000fea0003800200 */
.L_x_56:
[----:B------:R-:W1:Y:S01]  /*2d70*/  F2I.F64.TRUNC R6, R6 ;  /* 0x0000000600067311 */ /* 0x000e62000030d100 */
[----:B------:R-:W-:Y:S01]  /*2d80*/  VIADD R3, R3, 0x4 ;  /* 0x0000000403037836 */ /* 0x000fe20000000000 */
[----:B-1----:R-:W-:-:S05]  /*2d90*/  LEA R19, R6, R19, 0x2 ;  /* 0x0000001306137211 */ /* 0x002fca00078e10ff */
[----:B------:R1:W-:Y:S02]  /*2da0*/  ATOMS.POPC.INC.32 RZ, [R19+URZ] ;  /* 0x0000000013ff7f8c */ /* 0x0003e4000d8000ff */
.L_x_41:
[----:B------:R-:W-:Y:S05]  /*2db0*/  BSYNC.RECONVERGENT B0 ;  /* 0x0000000000007941 */ /* 0x000fea0003800200 */
.L_x_40:
[----:B------:R-:W-:-:S13]  /*2dc0*/  ISETP.NE.AND P0, PT, R18, RZ, PT ;  /* 0x000000ff1200720c */ /* 0x000fda0003f05270 */
[----:B------:R-:W-:Y:S05]  /*2dd0*/  @!P0 BRA `(.L_x_3) ;  /* 0x0000000800ec8947 */ /* 0x000fea0003800000 */
[----:B------:R-:W-:Y:S01]  /*2de0*/  ISETP.NE.AND P0, PT, R18, 0x1, PT ;  /* 0x000000011200780c */ /* 0x000fe20003f05270 */
[----:B------:R-:W-:-:S12]  /*2df0*/  BSSY.RECONVERGENT B0, `(.L_x_58) ;  /* 0x0000078000007945 */ /* 0x000fd80003800200 */
[----:B------:R-:W-:Y:S05]  /*2e00*/  @!P0 BRA `(.L_x_59) ;  /* 0x0000000400d88947 */ /* 0x000fea0003800000 */
[----:B------:R-:W2:Y:S02]  /*2e10*/  LDC.64 R16, c[0x0][0x380] ;  /* 0x0000e000ff107b82 */ /* 0x000ea40000000a00 */
[----:B--2---:R-:W-:-:S05]  /*2e20*/  IMAD.WIDE R16, R3, 0x18, R16 ;  /* 0x0000001803107825 */ /* 0x004fca00078e0210 */
[----:B-1----:R-:W2:Y:S04]  /*2e30*/  LDG.E.64 R18, desc[UR8][R16.64+0x8] ;  /* 0x0000080810127981 */ /* 0x002ea8000c1e1b00 */
        /* <DEDUP_REMOVED lines=9> */
[----:B------:R-:W-:Y:S01]  /*2ed0*/  IMAD.MOV.U32 R20, RZ, RZ, 0x0 ;  /* 0x00000000ff147424 */ /* 0x000fe200078e00ff */
[----:B------:R-:W-:-:S04]  /*2ee0*/  MOV R21, 0x3fd80000 ;  /* 0x3fd8000000157802 */ /* 0x000fc80000000f00 */
        /* <DEDUP_REMOVED lines=15> */
[----:B------:R-:W-:Y:S02]  /*2fe0*/  MOV R2, R18 ;  /* 0x0000001200027202 */ /* 0x000fe40000000f00 */
[----:B------:R-:W-:-:S07]  /*2ff0*/  MOV R0, 0x3010 ;  /* 0x0000301000007802 */ /* 0x000fce0000000f00 */
[----:B0-----:R-:W-:Y:S05]  /*3000*/  CALL.REL.NOINC `($__internal_1_$__cuda_sm20_dsqrt_rn_f64_mediumpath_v1) ;  /* 0x0000001000187944 */ /* 0x001fea0003c00000 */
.L_x_61:
[----:B------:R-:W-:Y:S05]  /*3010*/  BSYNC.RECONVERGENT B1 ;  /* 0x0000000000017941 */ /* 0x000fea0003800200 */
.L_x_60:
        /* <DEDUP_REMOVED lines=21> */
.L_x_63:
[----:B------:R-:W-:Y:S05]  /*3170*/  BSYNC.RECONVERGENT B1 ;  /* 0x0000000000017941 */ /* 0x000fea0003800200 */
.L_x_62:
[----:B------:R-:W2:Y:S04]  /*3180*/  LDG.E.64 R20, desc[UR8][R16.64+0x20] ;  /* 0x0000200810147981 */ /* 0x000ea8000c1e1b00 */
[----:B------:R-:W3:Y:S04]  /*3190*/  LDG.E.64 R18, desc[UR8][R16.64+0x18] ;  /* 0x0000180810127981 */ /* 0x000ee8000c1e1b00 */
[----:B------:R1:W4:Y:S01]  /*31a0*/  LDG.E.64 R22, desc[UR8][R16.64+0x28] ;  /* 0x0000280810167981 */ /* 0x000322000c1e1b00 */
[----:B------:R-:W-:Y:S01]  /*31b0*/  IMAD.MOV.U32 R26, RZ, RZ, 0x0 ;  /* 0x00000000ff1a7424 */ /* 0x000fe200078e00ff */
[----:B------:R-:W-:Y:S01]  /*31c0*/  MOV R27, 0x3fd80000 ;  /* 0x3fd80000001b7802 */ /* 0x000fe20000000f00 */
[----:B------:R-:W5:Y:S01]  /*31d0*/  F2I.F64.TRUNC R7, R6 ;  /* 0x0000000600077311 */ /* 0x000f62000030d100 */
[----:B------:R-:W-:Y:S01]  /*31e0*/  BSSY.RECONVERGENT B1, `(.L_x_64) ;  /* 0x000001e000017945 */ /* 0x000fe20003800200 */
[----:B-1----:R-:W-:Y:S01]  /*31f0*/  MOV R16, 0x400 ;  /* 0x0000040000107802 */ /* 0x002fe20000000f00 */
[----:B--2---:R-:W-:-:S02]  /*3200*/  DADD R20, R10, -R20 ;  /* 0x000000000a147229 */ /* 0x004fc40000000814 */
[----:B---3--:R-:W-:-:S06]  /*3210*/  DADD R18, R8, -R18 ;  /* 0x0000000008127229 */ /* 0x008fcc0000000812 */
[----:B------:R-:W-:Y:S02]  /*3220*/  DMUL R20, R20, R20 ;  /* 0x0000001414147228 */ /* 0x000fe40000000000 */
[----:B----4-:R-:W-:-:S06]  /*3230*/  DADD R22, R12, -R22 ;  /* 0x000000000c167229 */ /* 0x010fcc0000000816 */
[----:B------:R-:W-:-:S08]  /*3240*/  DFMA R20, R18, R18, R20 ;  /* 0x000000121214722b */ /* 0x000fd00000000014 */
[----:B------:R-:W-:Y:S01]  /*3250*/  DFMA R24, R22, R22, R20 ;  /* 0x000000161618722b */ /* 0x000fe20000000014 */
[----:B------:R-:W1:Y:S05]  /*3260*/  S2R R23, SR_CgaCtaId ;  /* 0x0000000000177919 */ /* 0x000e6a0000008800 */
[----:B------:R-:W2:Y:S04]  /*3270*/  MUFU.RSQ64H R19, R25 ;  /* 0x0000001900137308 */ /* 0x000ea80000001c00 */
[----:B------:R-:W-:-:S05]  /*3280*/  VIADD R18, R25, 0xfcb00000 ;  /* 0xfcb0000019127836 */ /* 0x000fca0000000000 */
[----:B------:R-:W-:Y:S01]  /*3290*/  ISETP.GE.U32.AND P0, PT, R18, 0x7ca00000, PT ;  /* 0x7ca000001200780c */ /* 0x000fe20003f06070 */
[----:B--2---:R-:W-:-:S08]  /*32a0*/  DMUL R20, R18, R18 ;  /* 0x0000001212147228 */ /* 0x004fd00000000000 */
[----:B------:R-:W-:Y:S01]  /*32b0*/  DFMA R20, R24, -R20, 1 ;  /* 0x3ff000001814742b */ /* 0x000fe20000000814 */
[----:B-1----:R-:W-:-:S07]  /*32c0*/  LEA R16, R23, R16, 0x18 ;  /* 0x0000001017107211 */ /* 0x002fce00078ec0ff */
[----:B------:R-:W-:Y:S01]  /*32d0*/  DFMA R26, R20, R26, 0.5 ;  /* 0x3fe00000141a742b */ /* 0x000fe2000000001a */
[----:B-----5:R-:W-:Y:S01]  /*32e0*/  IMAD R0, R7, 0x4, R16 ;  /* 0x0000000407007824 */ /* 0x020fe200078e0210 */
[----:B------:R-:W-:-:S04]  /*32f0*/  DMUL R20, R18, R20 ;  /* 0x0000001412147228 */ /* 0x000fc80000000000 */
[----:B------:R1:W-:Y:S04]  /*3300*/  ATOMS.POPC.INC.32 RZ, [R0+URZ] ;  /* 0x0000000000ff7f8c */ /* 0x0003e8000d8000ff */
        /* <DEDUP_REMOVED lines=11> */
.L_x_65:
[----:B------:R-:W-:Y:S05]  /*33c0*/  BSYNC.RECONVERGENT B1 ;  /* 0x0000000000017941 */ /* 0x000fea0003800200 */
.L_x_64:
        /* <DEDUP_REMOVED lines=21> */
.L_x_67:
[----:B------:R-:W-:Y:S05]  /*3520*/  BSYNC.RECONVERGENT B1 ;  /* 0x0000000000017941 */ /* 0x000fea0003800200 */
.L_x_66:
[----:B------:R-:W1:Y:S01]  /*3530*/  F2I.F64.TRUNC R7, R6 ;  /* 0x0000000600077311 */ /* 0x000e62000030d100 */
[----:B------:R-:W-:Y:S01]  /*3540*/  IADD3 R3, PT, PT, R3, 0x2, RZ ;  /* 0x0000000203037810 */ /* 0x000fe20007ffe0ff */
[----:B-1----:R-:W-:-:S05]  /*3550*/  IMAD R16, R7, 0x4, R16 ;  /* 0x0000000407107824 */ /* 0x002fca00078e0210 */
[----:B------:R2:W-:Y:S02]  /*3560*/  ATOMS.POPC.INC.32 RZ, [R16+URZ] ;  /* 0x0000000010ff7f8c */ /* 0x0005e4000d8000ff */
.L_x_59:
[----:B------:R-:W-:Y:S05]  /*3570*/  BSYNC.RECONVERGENT B0 ;  /* 0x0000000000007941 */ /* 0x000fea0003800200 */
.L_x_58:
[----:B------:R-:W-:-:S04]  /*3580*/  LOP3.LUT R4, R4, 0x1, RZ, 0xc0, !PT ;  /* 0x0000000104047812 */ /* 0x000fc800078ec0ff */
[----:B------:R-:W-:-:S13]  /*3590*/  ISETP.NE.U32.AND P0, PT, R4, 0x1, PT ;  /* 0x000000010400780c */ /* 0x000fda0003f05070 */
[----:B------:R-:W-:Y:S05]  /*35a0*/  @P0 BRA `(.L_x_3) ;  /* 0x0000000000f80947 */ /* 0x000fea0003800000 */
[----:B------:R-:W3:Y:S02]  /*35b0*/  LDC.64 R6, c[0x0][0x380] ;  /* 0x0000e000ff067b82 */ /* 0x000ee40000000a00 */
[----:B---3--:R-:W-:-:S05]  /*35c0*/  IMAD.WIDE R6, R3, 0x18, R6 ;  /* 0x0000001803067825 */ /* 0x008fca00078e0206 */
[----:B--2---:R-:W2:Y:S04]  /*35d0*/  LDG.E.64 R16, desc[UR8][R6.64+0x8] ;  /* 0x0000080806107981 */ /* 0x004ea8000c1e1b00 */
[----:B------:R-:W3:Y:S04]  /*35e0*/  LDG.E.64 R2, desc[UR8][R6.64] ;  /* 0x0000000806027981 */ /* 0x000ee8000c1e1b00 */
[----:B-1----:R1:W4:Y:S01]  /*35f0*/  LDG.E.64 R18, desc[UR8][R6.64+0x10] ;  /* 0x0000100806127981 */ /* 0x002322000c1e1b00 */
[----:B------:R-:W-:Y:S01]  /*3600*/  BSSY.RECONVERGENT B0, `(.L_x_68) ;  /* 0x000001c000007945 */ /* 0x000fe20003800200 */
[----:B-1----:R-:W-:-:S02]  /*3610*/  IMAD.MOV.U32 R6, RZ, RZ, 0x0 ;  /* 0x00000000ff067424 */ /* 0x002fc400078e00ff */
[----:B------:R-:W-:Y:S01]  /*3620*/  IMAD.MOV.U32 R7, RZ, RZ, 0x3fd80000 ;  /* 0x3fd80000ff077424 */ /* 0x000fe200078e00ff */
[----:B--2--5:R-:W-:Y:S02]  /*3630*/  DADD R16, R10, -R16 ;  /* 0x000000000a107229 */ /* 0x024fe40000000810 */
        /* <DEDUP_REMOVED lines=20> */
[----:B------:R-:W-:Y:S01]  /*3780*/  MOV R7, R9 ;  /* 0x0000000900077202 */ /* 0x000fe20000000f00 */
[----:B------:R-:W-:Y:S01]  /*3790*/  IMAD.MOV.U32 R6, RZ, RZ, R8 ;  /* 0x000000ffff067224 */ /* 0x000fe200078e0008 */
[----:B------:R-:W-:-:S07]  /*37a0*/  MOV R0, 0x37c0 ;  /* 0x000037c000007802 */ /* 0x000fce0000000f00 */
[----:B0-----:R-:W-:Y:S05]  /*37b0*/  CALL.REL.NOINC `($__internal_1_$__cuda_sm20_dsqrt_rn_f64_mediumpath_v1) ;  /* 0x00000008002c7944 */ /* 0x001fea0003c00000 */
.L_x_69:
[----:B------:R-:W-:Y:S05]  /*37c0*/  BSYNC.RECONVERGENT B0 ;  /* 0x0000000000007941 */ /* 0x000fea0003800200 */
.L_x_68:
        /* <DEDUP_REMOVED lines=21> */
.L_x_71:
[----:B------:R-:W-:Y:S05]  /*3920*/  BSYNC.RECONVERGENT B0 ;  /* 0x0000000000007941 */ /* 0x000fea0003800200 */
.L_x_70:
[----:B------:R-:W1:Y:S01]  /*3930*/  S2UR UR6, SR_CgaCtaId ;  /* 0x00000000000679c3 */ /* 0x000e620000008800 */
[----:B------:R-:W2:Y:S01]  /*3940*/  F2I.F64.TRUNC R2, R2 ;  /* 0x0000000200027311 */ /* 0x000ea2000030d100 */
[----:B------:R-:W-:Y:S02]  /*3950*/  UMOV UR5, 0x400 ;  /* 0x0000040000057882 */ /* 0x000fe40000000000 */
[----:B-1----:R-:W-:-:S06]  /*3960*/  ULEA UR5, UR6, UR5, 0x18 ;  /* 0x0000000506057291 */ /* 0x002fcc000f8ec0ff */
[----:B--2---:R-:W-:-:S05]  /*3970*/  LEA R0, R2, UR5, 0x2 ;  /* 0x0000000502007c11 */ /* 0x004fca000f8e10ff */
[----:B------:R3:W-:Y:S02]  /*3980*/  ATOMS.POPC.INC.32 RZ, [R0+URZ] ;  /* 0x0000000000ff7f8c */ /* 0x0007e4000d8000ff */
.L_x_3:
[----:B------:R-:W4:Y:S01]  /*3990*/  LDC R4, c[0x0][0x398] ;  /* 0x0000e600ff047b82 */ /* 0x000f220000000800 */
[----:B------:R-:W-:Y:S07]  /*39a0*/  WARPSYNC.ALL ;  /* 0x0000000000007948 */ /* 0x000fee0003800000 */
[----:B------:R-:W-:Y:S01]  /*39b0*/  BAR.SYNC.DEFER_BLOCKING 0x0 ;  /* 0x0000000000007b1d */ /* 0x000fe20000010000 */
[----:B----4-:R-:W-:-:S13]  /*39c0*/  ISETP.GE.AND P0, PT, R5, R4, PT ;  /* 0x000000040500720c */ /* 0x010fda0003f06270 */
[----:B0-----:R-:W-:Y:S05]  /*39d0*/  @P0 EXIT ;  /* 0x000000000000094d */ /* 0x001fea0003800000 */
[----:B------:R-:W0:Y:S01]  /*39e0*/  S2UR UR5, SR_CgaCtaId ;  /* 0x00000000000579c3 */ /* 0x000e220000008800 */
[----:B------:R-:W-:-:S07]  /*39f0*/  UMOV UR4, 0x400 ;  /* 0x0000040000047882 */ /* 0x000fce0000000000 */
[----:B-----5:R-:W4:Y:S01]  /*3a00*/  LDC.64 R8, c[0x0][0x388] ;  /* 0x0000e200ff087b82 */ /* 0x020f220000000a00 */
[----:B0-----:R-:W-:-:S12]  /*3a10*/  ULEA UR4, UR5, UR4, 0x18 ;  /* 0x0000000405047291 */ /* 0x001fd8000f8ec0ff */
.L_x_72:
[C---:B---3--:R-:W-:Y:S01]  /*3a20*/  LEA R0, R5.reuse, UR4, 0x2 ;  /* 0x0000000405007c11 */ /* 0x048fe2000f8e10ff */
[----:B0---4-:R-:W-:-:S04]  /*3a30*/  IMAD.WIDE R2, R5, 0x8, R8 ;  /* 0x0000000805027825 */ /* 0x011fc800078e0208 */
[----:B------:R-:W0:Y:S01]  /*3a40*/  LDS R6, [R0] ;  /* 0x0000000000067984 */ /* 0x000e220000000800 */
[----:B------:R-:W-:-:S05]  /*3a50*/  VIADD R5, R5, UR7 ;  /* 0x0000000705057c36 */ /* 0x000fca0008000000 */
[----:B------:R-:W-:Y:S02]  /*3a60*/  ISETP.GE.AND P0, PT, R5, R4, PT ;  /* 0x000000040500720c */ /* 0x000fe40003f06270 */
[----:B0-----:R-:W-:-:S05]  /*3a70*/  SHF.R.S32.HI R7, RZ, 0x1f, R6 ;  /* 0x0000001fff077819 */ /* 0x001fca0000011406 */
[----:B------:R0:W-:Y:S06]  /*3a80*/  REDG.E.ADD.64.STRONG.GPU desc[UR8][R2.64], R6 ;  /* 0x000000060200798e */ /* 0x0001ec000c12e508 */
[----:B------:R-:W-:Y:S05]  /*3a90*/  @!P0 BRA `(.L_x_72) ;  /* 0xfffffffc00e08947 */ /* 0x000fea000383ffff */
[----:B------:R-:W-:Y:S05]  /*3aa0*/  EXIT ;  /* 0x000000000000794d */ /* 0x000fea0003800000 */
        .weak           $__internal_0_$__cuda_sm20_div_rn_f64_full
        .type           $__internal_0_$__cuda_sm20_div_rn_f64_full,@function
        .size           $__internal_0_$__cuda_sm20_div_rn_f64_full,($__internal_1_$__cuda_sm20_dsqrt_rn_f64_mediumpath_v1 - $__internal_0_$__cuda_sm20_div_rn_f64_full)
$__internal_0_$__cuda_sm20_div_rn_f64_full:
[----:B------:R-:W-:Y:S01]  /*3ab0*/  MOV R21, R35 ;  /* 0x0000002300157202 */ /* 0x000fe20000000f00 */
[----:B------:R-:W-:Y:S01]  /*3ac0*/  IMAD.MOV.U32 R24, RZ, RZ, R22 ;  /* 0x000000ffff187224 */ /* 0x000fe200078e0016 */
[----:B------:R-:W-:Y:S01]  /*3ad0*/  FSETP.GEU.AND P0, PT, |R25|, 1.469367938527859385e-39, PT ;  /* 0x001000001900780b */ /* 0x000fe20003f0e200 */
[----:B------:R-:W-:Y:S01]  /*3ae0*/  IMAD.MOV.U32 R0, RZ, RZ, 0x1ca00000 ;  /* 0x1ca00000ff007424 */ /* 0x000fe200078e00ff */
[----:B------:R-:W-:Y:S01]  /*3af0*/  FSETP.GEU.AND P2, PT, |R21|, 1.469367938527859385e-39, PT ;  /* 0x001000001500780b */ /* 0x000fe20003f4e200 */
[----:B------:R-:W-:Y:S01]  /*3b00*/  IMAD.MOV.U32 R20, RZ, RZ, R34 ;  /* 0x000000ffff147224 */ /* 0x000fe200078e0022 */
[----:B------:R-:W-:Y:S01]  /*3b10*/  LOP3.LUT R23, R25, 0x800fffff, RZ, 0xc0, !PT ;  /* 0x800fffff19177812 */ /* 0x000fe200078ec0ff */
[----:B------:R-:W-:Y:S01]  /*3b20*/  IMAD.MOV.U32 R28, RZ, RZ, 0x1 ;  /* 0x00000001ff1c7424 */ /* 0x000fe200078e00ff */
[----:B------:R-:W-:Y:S01]  /*3b30*/  LOP3.LUT R2, R21, 0x7ff00000, RZ, 0xc0, !PT ;  /* 0x7ff0000015027812 */ /* 0x000fe200078ec0ff */
[----:B------:R-:W-:Y:S01]  /*3b40*/  BSSY.RECONVERGENT B2, `(.L_x_73) ;  /* 0x0000050000027945 */ /* 0x000fe20003800200 */
[----:B------:R-:W-:-:S02]  /*3b50*/  LOP3.LUT R23, R23, 0x3ff00000, RZ, 0xfc, !PT ;  /* 0x3ff0000017177812 */ /* 0x000fc400078efcff */
[----:B------:R-:W-:-:S03]  /*3b60*/  LOP3.LUT R7, R25, 0x7ff00000, RZ, 0xc0, !PT ;  /* 0x7ff0000019077812 */ /* 0x000fc600078ec0ff */
[----:B------:R-:W-:Y:S01]  /*3b70*/  @!P0 DMUL R22, R24, 8.98846567431157953865e+307 ;  /* 0x7fe0000018168828 */ /* 0x000fe20000000000 */
[C---:B------:R-:W-:Y:S02]  /*3b80*/  ISETP.GE.U32.AND P1, PT, R2.reuse, R7, PT ;  /* 0x000000070200720c */ /* 0x040fe40003f26070 */
[----:B------:R-:W-:Y:S02]  /*3b90*/  @!P2 LOP3.LUT R27, R25, 0x7ff00000, RZ, 0xc0, !PT ;  /* 0x7ff00000191ba812 */ /* 0x000fe400078ec0ff */
[----:B------:R-:W-:Y:S01]  /*3ba0*/  @!P2 MOV R34, RZ ;  /* 0x000000ff0022a202 */ /* 0x000fe20000000f00 */
[----:B------:R-:W0:Y:S01]  /*3bb0*/  MUFU.RCP64H R29, R23 ;  /* 0x00000017001d7308 */ /* 0x000e220000001800 */
[----:B------:R-:W-:Y:S02]  /*3bc0*/  @!P2 ISETP.GE.U32.AND P3, PT, R2, R27, PT ;  /* 0x0000001b0200a20c */ /* 0x000fe40003f66070 */
[C---:B------:R-:W-:Y:S02]  /*3bd0*/  SEL R27, R0.reuse, 0x63400000, !P1 ;  /* 0x63400000001b7807 */ /* 0x040fe40004800000 */
[----:B------:R-:W-:-:S02]  /*3be0*/  @!P2 SEL R35, R0, 0x63400000, !P3 ;  /* 0x634000000023a807 */ /* 0x000fc40005800000 */
[--C-:B------:R-:W-:Y:S02]  /*3bf0*/  LOP3.LUT R27, R27, 0x800fffff, R21.reuse, 0xf8, !PT ;  /* 0x800fffff1b1b7812 */ /* 0x100fe400078ef815 */
[----:B------:R-:W-:Y:S02]  /*3c00*/  @!P2 LOP3.LUT R26, R35, 0x80000000, R21, 0xf8, !PT ;  /* 0x80000000231aa812 */ /* 0x000fe400078ef815 */
[----:B------:R-:W-:Y:S02]  /*3c10*/  @!P0 LOP3.LUT R7, R23, 0x7ff00000, RZ, 0xc0, !PT ;  /* 0x7ff0000017078812 */ /* 0x000fe400078ec0ff */
[----:B------:R-:W-:Y:S01]  /*3c20*/  @!P2 LOP3.LUT R35, R26, 0x100000, RZ, 0xfc, !PT ;  /* 0x001000001a23a812 */ /* 0x000fe200078efcff */
[----:B------:R-:W-:-:S06]  /*3c30*/  IMAD.MOV.U32 R26, RZ, RZ, R20 ;  /* 0x000000ffff1a7224 */ /* 0x000fcc00078e0014 */
[----:B------:R-:W-:Y:S02]  /*3c40*/  @!P2 DFMA R26, R26, 2, -R34 ;  /* 0x400000001a1aa82b */ /* 0x000fe40000000822 */
[----:B0-----:R-:W-:-:S08]  /*3c50*/  DFMA R34, R28, -R22, 1 ;  /* 0x3ff000001c22742b */ /* 0x001fd00000000816 */
[----:B------:R-:W-:-:S08]  /*3c60*/  DFMA R34, R34, R34, R34 ;  /* 0x000000222222722b */ /* 0x000fd00000000022 */
[----:B------:R-:W-:-:S08]  /*3c70*/  DFMA R28, R28, R34, R28 ;  /* 0x000000221c1c722b */ /* 0x000fd0000000001c */
[----:B------:R-:W-:-:S08]  /*3c80*/  DFMA R36, R28, -R22, 1 ;  /* 0x3ff000001c24742b */ /* 0x000fd00000000816 */
[----:B------:R-:W-:-:S08]  /*3c90*/  DFMA R36, R28, R36, R28 ;  /* 0x000000241c24722b */ /* 0x000fd0000000001c */
[----:B------:R-:W-:-:S08]  /*3ca0*/  DMUL R34, R36, R26 ;  /* 0x0000001a24227228 */ /* 0x000fd00000000000 */
[----:B------:R-:W-:-:S08]  /*3cb0*/  DFMA R28, R34, -R22, R26 ;  /* 0x80000016221c722b */ /* 0x000fd0000000001a */
[----:B------:R-:W-:Y:S01]  /*3cc0*/  DFMA R28, R36, R28, R34 ;  /* 0x0000001c241c722b */ /* 0x000fe20000000022 */
[----:B------:R-:W-:Y:S01]  /*3cd0*/  IMAD.MOV.U32 R34, RZ, RZ, R2 ;  /* 0x000000ffff227224 */ /* 0x000fe200078e0002 */
[----:B------:R-:W-:-:S05]  /*3ce0*/  @!P2 LOP3.LUT R34, R27, 0x7ff00000, RZ, 0xc0, !PT ;  /* 0x7ff000001b22a812 */ /* 0x000fca00078ec0ff */
[----:B------:R-:W-:-:S05]  /*3cf0*/  VIADD R35, R34, 0xffffffff ;  /* 0xffffffff22237836 */ /* 0x000fca0000000000 */
[----:B------:R-:W-:Y:S02]  /*3d00*/  ISETP.GT.U32.AND P0, PT, R35, 0x7feffffe, PT ;  /* 0x7feffffe2300780c */ /* 0x000fe40003f04070 */
[----:B------:R-:W-:-:S04]  /*3d10*/  IADD3 R35, PT, PT, R7, -0x1, RZ ;  /* 0xffffffff07237810 */ /* 0x000fc80007ffe0ff */
[----:B------:R-:W-:-:S13]  /*3d20*/  ISETP.GT.U32.OR P0, PT, R35, 0x7feffffe, P0 ;  /* 0x7feffffe2300780c */ /* 0x000fda0000704470 */
[----:B------:R-:W-:Y:S05]  /*3d30*/  @P0 BRA `(.L_x_74) ;  /* 0x00000000006c0947 */ /* 0x000fea0003800000 */
[----:B------:R-:W-:-:S04]  /*3d40*/  LOP3.LUT R7, R25, 0x7ff00000, RZ, 0xc0, !PT ;  /* 0x7ff0000019077812 */ /* 0x000fc800078ec0ff */
[CC--:B------:R-:W-:Y:S02]  /*3d50*/  VIADDMNMX R20, R2.reuse, -R7.reuse, 0xb9600000, !PT ;  /* 0xb960000002147446 */ /* 0x0c0fe40007800907 */
[----:B------:R-:W-:Y:S02]  /*3d60*/  ISETP.GE.U32.AND P0, PT, R2, R7, PT ;  /* 0x000000070200720c */ /* 0x000fe40003f06070 */
[----:B------:R-:W-:Y:S02]  /*3d70*/  VIMNMX R20, PT, PT, R20, 0x46a00000, PT ;  /* 0x46a0000014147848 */ /* 0x000fe40003fe0100 */
[----:B------:R-:W-:-:S05]  /*3d80*/  SEL R7, R0, 0x63400000, !P0 ;  /* 0x6340000000077807 */ /* 0x000fca0004000000 */
[----:B------:R-:W-:Y:S02]  /*3d90*/  IMAD.IADD R0, R20, 0x1, -R7 ;  /* 0x0000000114007824 */ /* 0x000fe400078e0a07 */
[----:B------:R-:W-:Y:S02]  /*3da0*/  IMAD.MOV.U32 R20, RZ, RZ, RZ ;  /* 0x000000ffff147224 */ /* 0x000fe400078e00ff */
[----:B------:R-:W-:-:S06]  /*3db0*/  VIADD R21, R0, 0x7fe00000 ;  /* 0x7fe0000000157836 */ /* 0x000fcc0000000000 */
[----:B------:R-:W-:-:S10]  /*3dc0*/  DMUL R36, R28, R20 ;  /* 0x000000141c247228 */ /* 0x000fd40000000000 */
[----:B------:R-:W-:-:S13]  /*3dd0*/  FSETP.GTU.AND P0, PT, |R37|, 1.469367938527859385e-39, PT ;  /* 0x001000002500780b */ /* 0x000fda0003f0c200 */
[----:B------:R-:W-:Y:S05]  /*3de0*/  @P0 BRA `(.L_x_75) ;  /* 0x0000000000940947 */ /* 0x000fea0003800000 */
[----:B------:R-:W-:-:S06]  /*3df0*/  DFMA R22, R28, -R22, R26 ;  /* 0x800000161c16722b */ /* 0x000fcc000000001a */
[----:B------:R-:W-:-:S04]  /*3e00*/  MOV R22, RZ ;  /* 0x000000ff00167202 */ /* 0x000fc80000000f00 */
[C---:B------:R-:W-:Y:S02]  /*3e10*/  FSETP.NEU.AND P0, PT, R23.reuse, RZ, PT ;  /* 0x000000ff1700720b */ /* 0x040fe40003f0d000 */
[----:B------:R-:W-:-:S04]  /*3e20*/  LOP3.LUT R25, R23, 0x80000000, R25, 0x48, !PT ;  /* 0x8000000017197812 */ /* 0x000fc800078e4819 */
[----:B------:R-:W-:-:S07]  /*3e30*/  LOP3.LUT R23, R25, R21, RZ, 0xfc, !PT ;  /* 0x0000001519177212 */ /* 0x000fce00078efcff */
[----:B------:R-:W-:Y:S05]  /*3e40*/  @!P0 BRA `(.L_x_75) ;  /* 0x00000000007c8947 */ /* 0x000fea0003800000 */
[----:B------:R-:W-:Y:S01]  /*3e50*/  IMAD.MOV R21, RZ, RZ, -R0 ;  /* 0x000000ffff157224 */ /* 0x000fe200078e0a00 */
[----:B------:R-:W-:Y:S01]  /*3e60*/  DMUL.RP R22, R28, R22 ;  /* 0x000000161c167228 */ /* 0x000fe20000008000 */
[----:B------:R-:W-:Y:S01]  /*3e70*/  IMAD.MOV.U32 R20, RZ, RZ, RZ ;  /* 0x000000ffff147224 */ /* 0x000fe200078e00ff */
[----:B------:R-:W-:-:S05]  /*3e80*/  IADD3 R7, PT, PT, -R0, -0x43300000, RZ ;  /* 0xbcd0000000077810 */ /* 0x000fca0007ffe1ff */
[----:B------:R-:W-:-:S03]  /*3e90*/  DFMA R20, R36, -R20, R28 ;  /* 0x800000142414722b */ /* 0x000fc6000000001c */
[----:B------:R-:W-:-:S07]  /*3ea0*/  LOP3.LUT R25, R23, R25, RZ, 0x3c, !PT ;  /* 0x0000001917197212 */ /* 0x000fce00078e3cff */
[----:B------:R-:W-:-:S04]  /*3eb0*/  FSETP.NEU.AND P0, PT, |R21|, R7, PT ;  /* 0x000000071500720b */ /* 0x000fc80003f0d200 */
[----:B------:R-:W-:Y:S02]  /*3ec0*/  FSEL R36, R22, R36, !P0 ;  /* 0x0000002416247208 */ /* 0x000fe40004000000 */
[----:B------:R-:W-:Y:S01]  /*3ed0*/  FSEL R37, R25, R37, !P0 ;  /* 0x0000002519257208 */ /* 0x000fe20004000000 */
[----:B------:R-:W-:Y:S06]  /*3ee0*/  BRA `(.L_x_75) ;  /* 0x0000000000547947 */ /* 0x000fec0003800000 */
.L_x_74:
[----:B------:R-:W-:-:S14]  /*3ef0*/  DSETP.NAN.AND P0, PT, R20, R20, PT ;  /* 0x000000141400722a */ /* 0x000fdc0003f08000 */
[----:B------:R-:W-:Y:S05]  /*3f00*/  @P0 BRA `(.L_x_76) ;  /* 0x0000000000440947 */ /* 0x000fea0003800000 */
[----:B------:R-:W-:-:S14]  /*3f10*/  DSETP.NAN.AND P0, PT, R24, R24, PT ;  /* 0x000000181800722a */ /* 0x000fdc0003f08000 */
[----:B------:R-:W-:Y:S05]  /*3f20*/  @P0 BRA `(.L_x_77) ;  /* 0x0000000000300947 */ /* 0x000fea0003800000 */
[----:B------:R-:W-:Y:S01]  /*3f30*/  ISETP.NE.AND P0, PT, R34, R7, PT ;  /* 0x000000072200720c */ /* 0x000fe20003f05270 */
[----:B------:R-:W-:Y:S01]  /*3f40*/  IMAD.MOV.U32 R36, RZ, RZ, 0x0 ;  /* 0x00000000ff247424 */ /* 0x000fe200078e00ff */
[----:B------:R-:W-:-:S11]  /*3f50*/  MOV R37, 0xfff80000 ;  /* 0xfff8000000257802 */ /* 0x000fd60000000f00 */
[----:B------:R-:W-:Y:S05]  /*3f60*/  @!P0 BRA `(.L_x_75) ;  /* 0x0000000000348947 */ /* 0x000fea0003800000 */
[----:B------:R-:W-:Y:S02]  /*3f70*/  ISETP.NE.AND P0, PT, R34, 0x7ff00000, PT ;  /* 0x7ff000002200780c */ /* 0x000fe40003f05270 */
[----:B------:R-:W-:Y:S02]  /*3f80*/  LOP3.LUT R37, R21, 0x80000000, R25, 0x48, !PT ;  /* 0x8000000015257812 */ /* 0x000fe400078e4819 */
[----:B------:R-:W-:-:S13]  /*3f90*/  ISETP.EQ.OR P0, PT, R7, RZ, !P0 ;  /* 0x000000ff0700720c */ /* 0x000fda0004702670 */
[----:B------:R-:W-:Y:S01]  /*3fa0*/  @P0 LOP3.LUT R0, R37, 0x7ff00000, RZ, 0xfc, !PT ;  /* 0x7ff0000025000812 */ /* 0x000fe200078efcff */
[----:B------:R-:W-:Y:S02]  /*3fb0*/  @!P0 IMAD.MOV.U32 R36, RZ, RZ, RZ ;  /* 0x000000ffff248224 */ /* 0x000fe400078e00ff */
[----:B------:R-:W-:Y:S02]  /*3fc0*/  @P0 IMAD.MOV.U32 R36, RZ, RZ, RZ ;  /* 0x000000ffff240224 */ /* 0x000fe400078e00ff */
[----:B------:R-:W-:Y:S01]  /*3fd0*/  @P0 IMAD.MOV.U32 R37, RZ, RZ, R0 ;  /* 0x000000ffff250224 */ /* 0x000fe200078e0000 */
[----:B------:R-:W-:Y:S06]  /*3fe0*/  BRA `(.L_x_75) ;  /* 0x0000000000147947 */ /* 0x000fec0003800000 */
.L_x_77:
[----:B------:R-:W-:Y:S02]  /*3ff0*/  LOP3.LUT R37, R25, 0x80000, RZ, 0xfc, !PT ;  /* 0x0008000019257812 */ /* 0x000fe400078efcff */
[----:B------:R-:W-:Y:S01]  /*4000*/  MOV R36, R24 ;  /* 0x0000001800247202 */ /* 0x000fe20000000f00 */
[----:B------:R-:W-:Y:S06]  /*4010*/  BRA `(.L_x_75) ;  /* 0x0000000000087947 */ /* 0x000fec0003800000 */
.L_x_76:
[----:B------:R-:W-:Y:S01]  /*4020*/  LOP3.LUT R37, R21, 0x80000, RZ, 0xfc, !PT ;  /* 0x0008000015257812 */ /* 0x000fe200078efcff */
[----:B------:R-:W-:-:S07]  /*4030*/  IMAD.MOV.U32 R36, RZ, RZ, R20 ;  /* 0x000000ffff247224 */ /* 0x000fce00078e0014 */
.L_x_75:
[----:B------:R-:W-:Y:S05]  /*4040*/  BSYNC.RECONVERGENT B2 ;  /* 0x0000000000027941 */ /* 0x000fea0003800200 */
.L_x_73:
[----:B------:R-:W-:-:S04]  /*4050*/  IMAD.MOV.U32 R7, RZ, RZ, 0x0 ;  /* 0x00000000ff077424 */ /* 0x000fc800078e00ff */
[----:B------:R-:W-:Y:S05]  /*4060*/  RET.REL.NODEC R6 `(_Z10PDH_kernelP8atomdescP10hist_entryiii) ;  /* 0xffffffbc06e47950 */ /* 0x000fea0003c3ffff */
        .weak           $__internal_1_$__cuda_sm20_dsqrt_rn_f64_mediumpath_v1
        .type           $__internal_1_$__cuda_sm20_dsqrt_rn_f64_mediumpath_v1,@function
        .size           $__internal_1_$__cuda_sm20_dsqrt_rn_f64_mediumpath_v1,(.L_x_84 - $__internal_1_$__cuda_sm20_dsqrt_rn_f64_mediumpath_v1)
$__internal_1_$__cuda_sm20_dsqrt_rn_f64_mediumpath_v1:
[----:B------:R-:W-:Y:S01]  /*4070*/  ISETP.GE.U32.AND P0, PT, R2, -0x3400000, PT ;  /* 0xfcc000000200780c */ /* 0x000fe20003f06070 */
[----:B------:R-:W-:-:S12]  /*4080*/  BSSY.RECONVERGENT B2, `(.L_x_78) ;  /* 0x0000023000027945 */ /* 0x000fd80003800200 */
[----:B------:R-:W-:Y:S05]  /*4090*/  @!P0 BRA `(.L_x_79) ;  /* 0x0000000000208947 */ /* 0x000fea0003800000 */
[----:B------:R-:W-:-:S10]  /*40a0*/  DFMA.RM R20, R22, R20, R6 ;  /* 0x000000141614722b */ /* 0x000fd40000004006 */
[----:B------:R-:W-:-:S05]  /*40b0*/  IADD3 R6, P0, PT, R20, 0x1, RZ ;  /* 0x0000000114067810 */ /* 0x000fca0007f1e0ff */
[----:B------:R-:W-:-:S06]  /*40c0*/  IMAD.X R7, RZ, RZ, R21, P0 ;  /* 0x000000ffff077224 */ /* 0x000fcc00000e0615 */
[----:B------:R-:W-:-:S08]  /*40d0*/  DFMA.RP R24, -R20, R6, R24 ;  /* 0x000000061418722b */ /* 0x000fd00000008118 */
[----:B------:R-:W-:-:S06]  /*40e0*/  DSETP.GT.AND P0, PT, R24, RZ, PT ;  /* 0x000000ff1800722a */ /* 0x000fcc0003f04000 */
[----:B------:R-:W-:Y:S02]  /*40f0*/  FSEL R6, R6, R20, P0 ;  /* 0x0000001406067208 */ /* 0x000fe40000000000 */
[----:B------:R-:W-:Y:S01]  /*4100*/  FSEL R7, R7, R21, P0 ;  /* 0x0000001507077208 */ /* 0x000fe20000000000 */
[----:B------:R-:W-:Y:S06]  /*4110*/  BRA `(.L_x_80) ;  /* 0x0000000000647947 */ /* 0x000fec0003800000 */
.L_x_79:
[----:B------:R-:W-:-:S14]  /*4120*/  DSETP.NE.AND P0, PT, R24, RZ, PT ;  /* 0x000000ff1800722a */ /* 0x000fdc0003f05000 */
[----:B------:R-:W-:Y:S05]  /*4130*/  @!P0 BRA `(.L_x_81) ;  /* 0x0000000000588947 */ /* 0x000fea0003800000 */
[----:B------:R-:W-:-:S13]  /*4140*/  ISETP.GE.AND P0, PT, R25, RZ, PT ;  /* 0x000000ff1900720c */ /* 0x000fda0003f06270 */
[----:B------:R-:W-:Y:S01]  /*4150*/  @!P0 MOV R6, 0x0 ;  /* 0x0000000000068802 */ /* 0x000fe20000000f00 */
[----:B------:R-:W-:Y:S01]  /*4160*/  @!P0 IMAD.MOV.U32 R7, RZ, RZ, -0x80000 ;  /* 0xfff80000ff078424 */ /* 0x000fe200078e00ff */
[----:B------:R-:W-:Y:S06]  /*4170*/  @!P0 BRA `(.L_x_80) ;  /* 0x00000000004c8947 */ /* 0x000fec0003800000 */
[----:B------:R-:W-:-:S13]  /*4180*/  ISETP.GT.AND P0, PT, R25, 0x7fefffff, PT ;  /* 0x7fefffff1900780c */ /* 0x000fda0003f04270 */
[----:B------:R-:W-:Y:S05]  /*4190*/  @P0 BRA `(.L_x_81) ;  /* 0x0000000000400947 */ /* 0x000fea0003800000 */
[----:B------:R-:W-:Y:S01]  /*41a0*/  DMUL R24, R24, 8.11296384146066816958e+31 ;  /* 0x4690000018187828 */ /* 0x000fe20000000000 */
[----:B------:R-:W-:Y:S01]  /*41b0*/  IMAD.MOV.U32 R22, RZ, RZ, RZ ;  /* 0x000000ffff167224 */ /* 0x000fe200078e00ff */
[----:B------:R-:W-:Y:S01]  /*41c0*/  MOV R7, 0x3fd80000 ;  /* 0x3fd8000000077802 */ /* 0x000fe20000000f00 */
[----:B------:R-:W-:-:S03]  /*41d0*/  IMAD.MOV.U32 R6, RZ, RZ, 0x0 ;  /* 0x00000000ff067424 */ /* 0x000fc600078e00ff */
[----:B------:R-:W0:Y:S02]  /*41e0*/  MUFU.RSQ64H R23, R25 ;  /* 0x0000001900177308 */ /* 0x000e240000001c00 */
[----:B0-----:R-:W-:-:S08]  /*41f0*/  DMUL R20, R22, R22 ;  /* 0x0000001616147228 */ /* 0x001fd00000000000 */
[----:B------:R-:W-:-:S08]  /*4200*/  DFMA R20, R24, -R20, 1 ;  /* 0x3ff000001814742b */ /* 0x000fd00000000814 */
[----:B------:R-:W-:Y:S02]  /*4210*/  DFMA R6, R20, R6, 0.5 ;  /* 0x3fe000001406742b */ /* 0x000fe40000000006 */
[----:B------:R-:W-:-:S08]  /*4220*/  DMUL R20, R22, R20 ;  /* 0x0000001416147228 */ /* 0x000fd00000000000 */
[----:B------:R-:W-:-:S08]  /*4230*/  DFMA R20, R6, R20, R22 ;  /* 0x000000140614722b */ /* 0x000fd00000000016 */
[----:B------:R-:W-:Y:S02]  /*4240*/  DMUL R6, R24, R20 ;  /* 0x0000001418067228 */ /* 0x000fe40000000000 */
[----:B------:R-:W-:-:S06]  /*4250*/  VIADD R21, R21, 0xfff00000 ;  /* 0xfff0000015157836 */ /* 0x000fcc0000000000 */
[----:B------:R-:W-:-:S08]  /*4260*/  DFMA R22, R6, -R6, R24 ;  /* 0x800000060616722b */ /* 0x000fd00000000018 */
[----:B------:R-:W-:-:S10]  /*4270*/  DFMA R6, R20, R22, R6 ;  /* 0x000000161406722b */ /* 0x000fd40000000006 */
[----:B------:R-:W-:Y:S01]  /*4280*/  VIADD R7, R7, 0xfcb00000 ;  /* 0xfcb0000007077836 */ /* 0x000fe20000000000 */
[----:B------:R-:W-:Y:S06]  /*4290*/  BRA `(.L_x_80) ;  /* 0x0000000000047947 */ /* 0x000fec0003800000 */
.L_x_81:
[----:B------:R-:W-:-:S11]  /*42a0*/  DADD R6, R24, R24 ;  /* 0x0000000018067229 */ /* 0x000fd60000000018 */
.L_x_80:
[----:B------:R-:W-:Y:S05]  /*42b0*/  BSYNC.RECONVERGENT B2 ;  /* 0x0000000000027941 */ /* 0x000fea0003800200 */
.L_x_78:
[----:B------:R-:W-:Y:S01]  /*42c0*/  IMAD.MOV.U32 R34, RZ, RZ, R6 ;  /* 0x000000ffff227224 */ /* 0x000fe200078e0006 */
[----:B------:R-:W-:Y:S01]  /*42d0*/  MOV R35, R7 ;  /* 0x0000000700237202 */ /* 0x000fe20000000f00 */
[----:B------:R-:W-:Y:S02]  /*42e0*/  IMAD.MOV.U32 R6, RZ, RZ, R0 ;  /* 0x000000ffff067224 */ /* 0x000fe400078e0000 */
[----:B------:R-:W-:-:S04]  /*42f0*/  IMAD.MOV.U32 R7, RZ, RZ, 0x0 ;  /* 0x00000000ff077424 */ /* 0x000fc800078e00ff */
[----:B------:R-:W-:Y:S05]  /*4300*/  RET.REL.NODEC R6 `(_Z10PDH_kernelP8atomdescP10hist_entryiii) ;  /* 0xffffffbc063c7950 */ /* 0x000fea0003c3ffff */
.L_x_82:
[----:B------:R-:W-:-:S00]  /*4310*/  BRA `(.L_x_82) ;  /* 0xfffffffc00fc7947 */ /* 0x000fc0000383ffff */
[----:B------:R-:W-:-:S00]  /*4320*/  NOP ;  /* 0x0000000000007918 */ /* 0x000fc00000000000 */
        /* <DEDUP_REMOVED lines=13> */
.L_x_84:


//--------------------- .nv.shared._Z10PDH_kernelP8atomdescP10hist_entryiii --------------------------
	.section	.nv.shared._Z10PDH_kernelP8atomdescP10hist_entryiii,"aw",@nobits
	.sectionflags	@""
	.align	16
	.zero		1024


//--------------------- .nv.shared.reserved.0     --------------------------
	.section	.nv.shared.reserved.0,"aw",@nobits
	.weak		__nv_reservedSMEM_offset_0_alias
	.size		__nv_reservedSMEM_offset_0_alias, 0, 64
	.other		__nv_reservedSMEM_offset_0_alias,@"STO_CUDA_RESERVED_SHARED STV_DEFAULT"
__nv_reservedSMEM_offset_0_alias:
	.zero		0
	.zero		64


//--------------------- .nv.constant0._Z10PDH_kernelP8atomdescP10hist_entryiii --------------------------
	.section	.nv.constant0._Z10PDH_kernelP8atomdescP10hist_entryiii,"a",@progbits
	.sectionflags	@""
	.align	4
.nv.constant0._Z10PDH_kernelP8atomdescP10hist_entryiii:
	.zero		924


//--------------------- SYMBOLS --------------------------

	.type		.nv.reservedSmem.offset0,@object
	.size		.nv.reservedSmem.offset0,0x4
	.type		.nv.reservedSmem.cap,@object
	.size		.nv.reservedSmem.cap,0x4
